	.headerflags	@"EF_CUDA_TEXMODE_UNIFIED EF_CUDA_64BIT_ADDRESS EF_CUDA_ACCELERATORS EF_CUDA_SM90 EF_CUDA_VIRTUAL_SM(EF_CUDA_SM90)"
	.elftype	@"ET_EXEC"


//--------------------- .nv.info                  --------------------------
	.section	.nv.info,"",@"SHT_CUDA_INFO"
	.align	4


	//----- nvinfo : EIATTR_REGCOUNT
	.align		4
        /*0000*/ 	.byte	0x04, 0x2f
        /*0002*/ 	.short	(.L_3 - .L_2)
	.align		4
.L_2:
        /*0004*/ 	.word	index@(triton_poi_fused__native_batch_norm_legit_no_training_add_cat_relu_threshold_backward_11)
        /*0008*/ 	.word	0x000000e9


	//----- nvinfo : EIATTR_MIN_STACK_SIZE
	.align		4
.L_3:
        /*000c*/ 	.byte	0x04, 0x12
        /*000e*/ 	.short	(.L_5 - .L_4)
	.align		4
.L_4:
        /*0010*/ 	.word	index@(triton_poi_fused__native_batch_norm_legit_no_training_add_cat_relu_threshold_backward_11)
        /*0014*/ 	.word	0x00000000


	//----- nvinfo : EIATTR_FRAME_SIZE
	.align		4
.L_5:
        /*0018*/ 	.byte	0x04, 0x11
        /*001a*/ 	.short	(.L_7 - .L_6)
	.align		4
.L_6:
        /*001c*/ 	.word	index@(triton_poi_fused__native_batch_norm_legit_no_training_add_cat_relu_threshold_backward_11)
        /*0020*/ 	.word	0x00000000


	//----- nvinfo : EIATTR_MIN_STACK_SIZE
	.align		4
.L_7:
        /*0024*/ 	.byte	0x04, 0x12
        /*0026*/ 	.short	(.L_9 - .L_8)
	.align		4
.L_8:
        /*0028*/ 	.word	index@(triton_poi_fused__native_batch_norm_legit_no_training_add_cat_relu_threshold_backward_11)
        /*002c*/ 	.word	0x00000000
.L_9:


//--------------------- .nv.info.triton_poi_fused__native_batch_norm_legit_no_training_add_cat_relu_threshold_backward_11 --------------------------
	.section	.nv.info.triton_poi_fused__native_batch_norm_legit_no_training_add_cat_relu_threshold_backward_11,"",@"SHT_CUDA_INFO"
	.sectionflags	@""
	.align	4


	//----- nvinfo : EIATTR_CUDA_API_VERSION
	.align		4
        /*0000*/ 	.byte	0x04, 0x37
        /*0002*/ 	.short	(.L_11 - .L_10)
.L_10:
        /*0004*/ 	.word	0x0000007c


	//----- nvinfo : EIATTR_KPARAM_INFO
	.align		4
.L_11:
        /*0008*/ 	.byte	0x04, 0x17
        /*000a*/ 	.short	(.L_13 - .L_12)
.L_12:
        /*000c*/ 	.word	0x00000000
        /*0010*/ 	.short	0x001c
        /*0012*/ 	.short	0x00dc
        /*0014*/ 	.byte	0x00, 0xf0, 0x11, 0x00


	//----- nvinfo : EIATTR_KPARAM_INFO
	.align		4
.L_13:
        /*0018*/ 	.byte	0x04, 0x17
        /*001a*/ 	.short	(.L_15 - .L_14)
.L_14:
        /*001c*/ 	.word	0x00000000
        /*0020*/ 	.short	0x001b
        /*0022*/ 	.short	0x00d8
        /*0024*/ 	.byte	0x00, 0xf0, 0x11, 0x00


	//----- nvinfo : EIATTR_KPARAM_INFO
	.align		4
.L_15:
        /*0028*/ 	.byte	0x04, 0x17
        /*002a*/ 	.short	(.L_17 - .L_16)
.L_16:
        /*002c*/ 	.word	0x00000000
        /*0030*/ 	.short	0x001a
        /*0032*/ 	.short	0x00d0
        /*0034*/ 	.byte	0x00, 0xf4, 0x21, 0x00


	//----- nvinfo : EIATTR_KPARAM_INFO
	.align		4
.L_17:
        /*0038*/ 	.byte	0x04, 0x17
        /*003a*/ 	.short	(.L_19 - .L_18)
.L_18:
        /*003c*/ 	.word	0x00000000
        /*0040*/ 	.short	0x0019
        /*0042*/ 	.short	0x00c8
        /*0044*/ 	.byte	0x00, 0xf4, 0x21, 0x00


	//----- nvinfo : EIATTR_KPARAM_INFO
	.align		4
.L_19:
        /*0048*/ 	.byte	0x04, 0x17
        /*004a*/ 	.short	(.L_21 - .L_20)
.L_20:
        /*004c*/ 	.word	0x00000000
        /*0050*/ 	.short	0x0018
        /*0052*/ 	.short	0x00c0
        /*0054*/ 	.byte	0x00, 0xf4, 0x21, 0x00


	//----- nvinfo : EIATTR_KPARAM_INFO
	.align		4
.L_21:
        /*0058*/ 	.byte	0x04, 0x17
        /*005a*/ 	.short	(.L_23 - .L_22)
.L_22:
        /*005c*/ 	.word	0x00000000
        /*0060*/ 	.short	0x0017
        /*0062*/ 	.short	0x00b8
        /*0064*/ 	.byte	0x00, 0xf4, 0x21, 0x00


	//----- nvinfo : EIATTR_KPARAM_INFO
	.align		4
.L_23:
        /*0068*/ 	.byte	0x04, 0x17
        /*006a*/ 	.short	(.L_25 - .L_24)
.L_24:
        /*006c*/ 	.word	0x00000000
        /*0070*/ 	.short	0x0016
        /*0072*/ 	.short	0x00b0
        /*0074*/ 	.byte	0x00, 0xf4, 0x21, 0x00


	//----- nvinfo : EIATTR_KPARAM_INFO
	.align		4
.L_25:
        /*0078*/ 	.byte	0x04, 0x17
        /*007a*/ 	.short	(.L_27 - .L_26)
.L_26:
        /*007c*/ 	.word	0x00000000
        /*0080*/ 	.short	0x0015
        /*0082*/ 	.short	0x00a8
        /*0084*/ 	.byte	0x00, 0xf4, 0x21, 0x00


	//----- nvinfo : EIATTR_KPARAM_INFO
	.align		4
.L_27:
        /*0088*/ 	.byte	0x04, 0x17
        /*008a*/ 	.short	(.L_29 - .L_28)
.L_28:
        /*008c*/ 	.word	0x00000000
        /*0090*/ 	.short	0x0014
        /*0092*/ 	.short	0x00a0
        /*0094*/ 	.byte	0x00, 0xf4, 0x21, 0x00


	//----- nvinfo : EIATTR_KPARAM_INFO
	.align		4
.L_29:
        /*0098*/ 	.byte	0x04, 0x17
        /*009a*/ 	.short	(.L_31 - .L_30)
.L_30:
        /*009c*/ 	.word	0x00000000
        /*00a0*/ 	.short	0x0013
        /*00a2*/ 	.short	0x0098
        /*00a4*/ 	.byte	0x00, 0xf4, 0x21, 0x00


	//----- nvinfo : EIATTR_KPARAM_INFO
	.align		4
.L_31:
        /*00a8*/ 	.byte	0x04, 0x17
        /*00aa*/ 	.short	(.L_33 - .L_32)
.L_32:
        /*00ac*/ 	.word	0x00000000
        /*00b0*/ 	.short	0x0012
        /*00b2*/ 	.short	0x0090
        /*00b4*/ 	.byte	0x00, 0xf4, 0x21, 0x00


	//----- nvinfo : EIATTR_KPARAM_INFO
	.align		4
.L_33:
        /*00b8*/ 	.byte	0x04, 0x17
        /*00ba*/ 	.short	(.L_35 - .L_34)
.L_34:
        /*00bc*/ 	.word	0x00000000
        /*00c0*/ 	.short	0x0011
        /*00c2*/ 	.short	0x0088
        /*00c4*/ 	.byte	0x00, 0xf4, 0x21, 0x00


	//----- nvinfo : EIATTR_KPARAM_INFO
	.align		4
.L_35:
        /*00c8*/ 	.byte	0x04, 0x17
        /*00ca*/ 	.short	(.L_37 - .L_36)
.L_36:
        /*00cc*/ 	.word	0x00000000
        /*00d0*/ 	.short	0x0010
        /*00d2*/ 	.short	0x0080
        /*00d4*/ 	.byte	0x00, 0xf4, 0x21, 0x00


	//----- nvinfo : EIATTR_KPARAM_INFO
	.align		4
.L_37:
        /*00d8*/ 	.byte	0x04, 0x17
        /*00da*/ 	.short	(.L_39 - .L_38)
.L_38:
        /*00dc*/ 	.word	0x00000000
        /*00e0*/ 	.short	0x000f
        /*00e2*/ 	.short	0x0078
        /*00e4*/ 	.byte	0x00, 0xf4, 0x21, 0x00


	//----- nvinfo : EIATTR_KPARAM_INFO
	.align		4
.L_39:
        /*00e8*/ 	.byte	0x04, 0x17
        /*00ea*/ 	.short	(.L_41 - .L_40)
.L_40:
        /*00ec*/ 	.word	0x00000000
        /*00f0*/ 	.short	0x000e
        /*00f2*/ 	.short	0x0070
        /*00f4*/ 	.byte	0x00, 0xf4, 0x21, 0x00


	//----- nvinfo : EIATTR_KPARAM_INFO
	.align		4
.L_41:
        /*00f8*/ 	.byte	0x04, 0x17
        /*00fa*/ 	.short	(.L_43 - .L_42)
.L_42:
        /*00fc*/ 	.word	0x00000000
        /*0100*/ 	.short	0x000d
        /*0102*/ 	.short	0x0068
        /*0104*/ 	.byte	0x00, 0xf4, 0x21, 0x00


	//----- nvinfo : EIATTR_KPARAM_INFO
	.align		4
.L_43:
        /*0108*/ 	.byte	0x04, 0x17
        /*010a*/ 	.short	(.L_45 - .L_44)
.L_44:
        /*010c*/ 	.word	0x00000000
        /*0110*/ 	.short	0x000c
        /*0112*/ 	.short	0x0060
        /*0114*/ 	.byte	0x00, 0xf4, 0x21, 0x00


	//----- nvinfo : EIATTR_KPARAM_INFO
	.align		4
.L_45:
        /*0118*/ 	.byte	0x04, 0x17
        /*011a*/ 	.short	(.L_47 - .L_46)
.L_46:
        /*011c*/ 	.word	0x00000000
        /*0120*/ 	.short	0x000b
        /*0122*/ 	.short	0x0058
        /*0124*/ 	.byte	0x00, 0xf4, 0x21, 0x00


	//----- nvinfo : EIATTR_KPARAM_INFO
	.align		4
.L_47:
        /*0128*/ 	.byte	0x04, 0x17
        /*012a*/ 	.short	(.L_49 - .L_48)
.L_48:
        /*012c*/ 	.word	0x00000000
        /*0130*/ 	.short	0x000a
        /*0132*/ 	.short	0x0050
        /*0134*/ 	.byte	0x00, 0xf4, 0x21, 0x00


	//----- nvinfo : EIATTR_KPARAM_INFO
	.align		4
.L_49:
        /*0138*/ 	.byte	0x04, 0x17
        /*013a*/ 	.short	(.L_51 - .L_50)
.L_50:
        /*013c*/ 	.word	0x00000000
        /*0140*/ 	.short	0x0009
        /*0142*/ 	.short	0x0048
        /*0144*/ 	.byte	0x00, 0xf4, 0x21, 0x00


	//----- nvinfo : EIATTR_KPARAM_INFO
	.align		4
.L_51:
        /*0148*/ 	.byte	0x04, 0x17
        /*014a*/ 	.short	(.L_53 - .L_52)
.L_52:
        /*014c*/ 	.word	0x00000000
        /*0150*/ 	.short	0x0008
        /*0152*/ 	.short	0x0040
        /*0154*/ 	.byte	0x00, 0xf4, 0x21, 0x00


	//----- nvinfo : EIATTR_KPARAM_INFO
	.align		4
.L_53:
        /*0158*/ 	.byte	0x04, 0x17
        /*015a*/ 	.short	(.L_55 - .L_54)
.L_54:
        /*015c*/ 	.word	0x00000000
        /*0160*/ 	.short	0x0007
        /*0162*/ 	.short	0x0038
        /*0164*/ 	.byte	0x00, 0xf4, 0x21, 0x00


	//----- nvinfo : EIATTR_KPARAM_INFO
	.align		4
.L_55:
        /*0168*/ 	.byte	0x04, 0x17
        /*016a*/ 	.short	(.L_57 - .L_56)
.L_56:
        /*016c*/ 	.word	0x00000000
        /*0170*/ 	.short	0x0006
        /*0172*/ 	.short	0x0030
        /*0174*/ 	.byte	0x00, 0xf4, 0x21, 0x00


	//----- nvinfo : EIATTR_KPARAM_INFO
	.align		4
.L_57:
        /*0178*/ 	.byte	0x04, 0x17
        /*017a*/ 	.short	(.L_59 - .L_58)
.L_58:
        /*017c*/ 	.word	0x00000000
        /*0180*/ 	.short	0x0005
        /*0182*/ 	.short	0x0028
        /*0184*/ 	.byte	0x00, 0xf4, 0x21, 0x00


	//----- nvinfo : EIATTR_KPARAM_INFO
	.align		4
.L_59:
        /*0188*/ 	.byte	0x04, 0x17
        /*018a*/ 	.short	(.L_61 - .L_60)
.L_60:
        /*018c*/ 	.word	0x00000000
        /*0190*/ 	.short	0x0004
        /*0192*/ 	.short	0x0020
        /*0194*/ 	.byte	0x00, 0xf4, 0x21, 0x00


	//----- nvinfo : EIATTR_KPARAM_INFO
	.align		4
.L_61:
        /*0198*/ 	.byte	0x04, 0x17
        /*019a*/ 	.short	(.L_63 - .L_62)
.L_62:
        /*019c*/ 	.word	0x00000000
        /*01a0*/ 	.short	0x0003
        /*01a2*/ 	.short	0x0018
        /*01a4*/ 	.byte	0x00, 0xf4, 0x21, 0x00


	//----- nvinfo : EIATTR_KPARAM_INFO
	.align		4
.L_63:
        /*01a8*/ 	.byte	0x04, 0x17
        /*01aa*/ 	.short	(.L_65 - .L_64)
.L_64:
        /*01ac*/ 	.word	0x00000000
        /*01b0*/ 	.short	0x0002
        /*01b2*/ 	.short	0x0010
        /*01b4*/ 	.byte	0x00, 0xf4, 0x21, 0x00


	//----- nvinfo : EIATTR_KPARAM_INFO
	.align		4
.L_65:
        /*01b8*/ 	.byte	0x04, 0x17
        /*01ba*/ 	.short	(.L_67 - .L_66)
.L_66:
        /*01bc*/ 	.word	0x00000000
        /*01c0*/ 	.short	0x0001
        /*01c2*/ 	.short	0x0008
        /*01c4*/ 	.byte	0x00, 0xf4, 0x21, 0x00


	//----- nvinfo : EIATTR_KPARAM_INFO
	.align		4
.L_67:
        /*01c8*/ 	.byte	0x04, 0x17
        /*01ca*/ 	.short	(.L_69 - .L_68)
.L_68:
        /*01cc*/ 	.word	0x00000000
        /*01d0*/ 	.short	0x0000
        /*01d2*/ 	.short	0x0000
        /*01d4*/ 	.byte	0x00, 0xf4, 0x21, 0x00


	//----- nvinfo : EIATTR_SPARSE_MMA_MASK
	.align		4
.L_69:
        /*01d8*/ 	.byte	0x03, 0x50
        /*01da*/ 	.short	0x0000


	//----- nvinfo : EIATTR_MAXREG_COUNT
	.align		4
        /*01dc*/ 	.byte	0x03, 0x1b
        /*01de*/ 	.short	0x00ff


	//----- nvinfo : EIATTR_EXIT_INSTR_OFFSETS
	.align		4
        /*01e0*/ 	.byte	0x04, 0x1c
        /*01e2*/ 	.short	(.L_71 - .L_70)


	//   ....[0]....
.L_70:
        /*01e4*/ 	.word	0x00005940


	//   ....[1]....
        /*01e8*/ 	.word	0x00005980


	//----- nvinfo : EIATTR_REQNTID
	.align		4
.L_71:
        /*01ec*/ 	.byte	0x04, 0x10
        /*01ee*/ 	.short	(.L_73 - .L_72)
.L_72:
        /*01f0*/ 	.word	0x00000080
        /*01f4*/ 	.word	0x00000001
        /*01f8*/ 	.word	0x00000001


	//----- nvinfo : EIATTR_CBANK_PARAM_SIZE
	.align		4
.L_73:
        /*01fc*/ 	.byte	0x03, 0x19
        /*01fe*/ 	.short	0x00e0


	//----- nvinfo : EIATTR_PARAM_CBANK
	.align		4
        /*0200*/ 	.byte	0x04, 0x0a
        /*0202*/ 	.short	(.L_75 - .L_74)
	.align		4
.L_74:
        /*0204*/ 	.word	index@(.nv.constant0.triton_poi_fused__native_batch_norm_legit_no_training_add_cat_relu_threshold_backward_11)
        /*0208*/ 	.short	0x0210
        /*020a*/ 	.short	0x00e0


	//----- nvinfo : EIATTR_SW_WAR
	.align		4
.L_75:
        /*020c*/ 	.byte	0x04, 0x36
        /*020e*/ 	.short	(.L_77 - .L_76)
.L_76:
        /*0210*/ 	.word	0x00000008
.L_77:


//--------------------- .nv.callgraph             --------------------------
	.section	.nv.callgraph,"",@"SHT_CUDA_CALLGRAPH"
	.align	4
	.sectionentsize	8
	.align		4
        /*0000*/ 	.word	0x00000000
	.align		4
        /*0004*/ 	.word	0xffffffff
	.align		4
        /*0008*/ 	.word	0x00000000
	.align		4
        /*000c*/ 	.word	0xfffffffe
	.align		4
        /*0010*/ 	.word	0x00000000
	.align		4
        /*0014*/ 	.word	0xfffffffd
	.align		4
        /*0018*/ 	.word	0x00000000
	.align		4
        /*001c*/ 	.word	0xfffffffc


//--------------------- .nv.constant4             --------------------------
	.section	.nv.constant4,"a",@progbits
	.align	8
	.align		8
.nv.constant4:
        /*0000*/ 	.dword	_$_str
	.align		8
        /*0008*/ 	.dword	_$_str_$_2


//--------------------- .text.triton_poi_fused__native_batch_norm_legit_no_training_add_cat_relu_threshold_backward_11 --------------------------
	.section	.text.triton_poi_fused__native_batch_norm_legit_no_training_add_cat_relu_threshold_backward_11,"ax",@progbits
	.sectionflags	@"SHF_BARRIERS=1"
	.align	128
        .global         triton_poi_fused__native_batch_norm_legit_no_training_add_cat_relu_threshold_backward_11
        .type           triton_poi_fused__native_batch_norm_legit_no_training_add_cat_relu_threshold_backward_11,@function
        .size           triton_poi_fused__native_batch_norm_legit_no_training_add_cat_relu_threshold_backward_11,(.L_x_1 - triton_poi_fused__native_batch_norm_legit_no_training_add_cat_relu_threshold_backward_11)
        .other          triton_poi_fused__native_batch_norm_legit_no_training_add_cat_relu_threshold_backward_11,@"STO_CUDA_ENTRY STV_DEFAULT"
triton_poi_fused__native_batch_norm_legit_no_training_add_cat_relu_threshold_backward_11:
.text.triton_poi_fused__native_batch_norm_legit_no_training_add_cat_relu_threshold_backward_11:
[----:B------:R-:W0:Y:S01]  /*0000*/  LDC R1, c[0x0][0x28] ;  /* 0x00000a00ff017b82 */ /* 0x000e220000000800 */
[----:B------:R-:W1:Y:S07]  /*0010*/  S2R R29, SR_CTAID.Y ;  /* 0x00000000001d7919 */ /* 0x000e6e0000002600 */
[----:B------:R-:W2:Y:S01]  /*0020*/  LDC.64 R20, c[0x0][0x228] ;  /* 0x00008a00ff147b82 */ /* 0x000ea20000000a00 */
[----:B------:R-:W-:Y:S01]  /*0030*/  CS2R R24, SRZ ;  /* 0x0000000000187805 */ /* 0x000fe2000001ff00 */
[----:B------:R-:W-:Y:S01]  /*0040*/  ULDC.64 UR6, c[0x0][0x208] ;  /* 0x0000820000067ab9 */ /* 0x000fe20000000a00 */
[----:B------:R-:W3:Y:S01]  /*0050*/  S2R R0, SR_TID.X ;  /* 0x0000000000007919 */ /* 0x000ee20000002100 */
[----:B------:R-:W-:Y:S01]  /*0060*/  IMAD.MOV.U32 R22, RZ, RZ, RZ ;  /* 0x000000ffff167224 */ /* 0x000fe200078e00ff */
[----:B------:R-:W4:Y:S03]  /*0070*/  S2R R27, SR_CTAID.X ;  /* 0x00000000001b7919 */ /* 0x000f260000002500 */
[----:B------:R-:W5:Y:S01]  /*0080*/  LDC.64 R18, c[0x0][0x218] ;  /* 0x00008600ff127b82 */ /* 0x000f620000000a00 */
[----:B------:R-:W-:Y:S01]  /*0090*/  IMAD.MOV.U32 R102, RZ, RZ, RZ ;  /* 0x000000ffff667224 */ /* 0x000fe200078e00ff */
[----:B------:R-:W-:-:S02]  /*00a0*/  CS2R R108, SRZ ;  /* 0x00000000006c7805 */ /* 0x000fc4000001ff00 */
[----:B------:R-:W-:Y:S02]  /*00b0*/  CS2R R112, SRZ ;  /* 0x0000000000707805 */ /* 0x000fe4000001ff00 */
[----:B------:R-:W-:Y:S02]  /*00c0*/  CS2R R104, SRZ ;  /* 0x0000000000687805 */ /* 0x000fe4000001ff00 */
[----:B------:R-:W-:Y:S02]  /*00d0*/  CS2R R110, SRZ ;  /* 0x00000000006e7805 */ /* 0x000fe4000001ff00 */
[----:B------:R-:W-:Y:S02]  /*00e0*/  CS2R R106, SRZ ;  /* 0x00000000006a7805 */ /* 0x000fe4000001ff00 */
[----:B------:R-:W-:Y:S02]  /*00f0*/  CS2R R98, SRZ ;  /* 0x0000000000627805 */ /* 0x000fe4000001ff00 */
[----:B------:R-:W-:-:S02]  /*0100*/  CS2R R94, SRZ ;  /* 0x00000000005e7805 */ /* 0x000fc4000001ff00 */
[----:B------:R-:W-:Y:S01]  /*0110*/  CS2R R66, SRZ ;  /* 0x0000000000427805 */ /* 0x000fe2000001ff00 */
[----:B------:R-:W-:Y:S02]  /*0120*/  IMAD.MOV.U32 R96, RZ, RZ, RZ ;  /* 0x000000ffff607224 */ /* 0x000fe400078e00ff */
[----:B------:R-:W-:Y:S01]  /*0130*/  IMAD.MOV.U32 R101, RZ, RZ, RZ ;  /* 0x000000ffff657224 */ /* 0x000fe200078e00ff */
[----:B------:R-:W-:Y:S02]  /*0140*/  CS2R R126, SRZ ;  /* 0x00000000007e7805 */ /* 0x000fe4000001ff00 */
[----:B------:R-:W-:Y:S02]  /*0150*/  CS2R R30, SRZ ;  /* 0x00000000001e7805 */ /* 0x000fe4000001ff00 */
[----:B------:R-:W-:Y:S02]  /*0160*/  CS2R R74, SRZ ;  /* 0x00000000004a7805 */ /* 0x000fe4000001ff00 */
[----:B------:R-:W-:Y:S01]  /*0170*/  CS2R R80, SRZ ;  /* 0x0000000000507805 */ /* 0x000fe2000001ff00 */
[----:B------:R-:W-:Y:S01]  /*0180*/  IMAD.MOV.U32 R28, RZ, RZ, RZ ;  /* 0x000000ffff1c7224 */ /* 0x000fe200078e00ff */
[----:B------:R-:W-:-:S02]  /*0190*/  CS2R R70, SRZ ;  /* 0x0000000000467805 */ /* 0x000fc4000001ff00 */
[----:B------:R-:W-:Y:S02]  /*01a0*/  CS2R R68, SRZ ;  /* 0x0000000000447805 */ /* 0x000fe4000001ff00 */
[----:B------:R-:W-:Y:S02]  /*01b0*/  CS2R R46, SRZ ;  /* 0x00000000002e7805 */ /* 0x000fe4000001ff00 */
[----:B------:R-:W-:Y:S02]  /*01c0*/  CS2R R44, SRZ ;  /* 0x00000000002c7805 */ /* 0x000fe4000001ff00 */
[----:B------:R-:W-:Y:S02]  /*01d0*/  CS2R R54, SRZ ;  /* 0x0000000000367805 */ /* 0x000fe4000001ff00 */
[----:B-1----:R-:W-:Y:S02]  /*01e0*/  SHF.R.S32.HI R2, RZ, 0x1f, R29 ;  /* 0x0000001fff027819 */ /* 0x002fe4000001141d */
[----:B------:R-:W-:-:S02]  /*01f0*/  CS2R R88, SRZ ;  /* 0x0000000000587805 */ /* 0x000fc4000001ff00 */
[----:B------:R-:W-:Y:S02]  /*0200*/  CS2R R86, SRZ ;  /* 0x0000000000567805 */ /* 0x000fe4000001ff00 */
[----:B------:R-:W-:Y:S01]  /*0210*/  CS2R R52, SRZ ;  /* 0x0000000000347805 */ /* 0x000fe2000001ff00 */
[----:B---3--:R-:W-:Y:S01]  /*0220*/  IMAD.SHL.U32 R0, R0, 0x4, RZ ;  /* 0x0000000400007824 */ /* 0x008fe200078e00ff */
[----:B------:R-:W-:Y:S02]  /*0230*/  LEA.HI R2, R2, R29, RZ, 0x9 ;  /* 0x0000001d02027211 */ /* 0x000fe400078f48ff */
[----:B------:R-:W-:Y:S02]  /*0240*/  CS2R R40, SRZ ;  /* 0x0000000000287805 */ /* 0x000fe4000001ff00 */
[----:B------:R-:W-:Y:S01]  /*0250*/  CS2R R48, SRZ ;  /* 0x0000000000307805 */ /* 0x000fe2000001ff00 */
[----:B----4-:R-:W-:Y:S01]  /*0260*/  IMAD.SHL.U32 R27, R27, 0x400, RZ ;  /* 0x000004001b1b7824 */ /* 0x010fe200078e00ff */
[----:B------:R-:W-:Y:S01]  /*0270*/  LOP3.LUT R0, R0, 0x1fc, RZ, 0xc0, !PT ;  /* 0x000001fc00007812 */ /* 0x000fe200078ec0ff */
[----:B------:R-:W-:Y:S01]  /*0280*/  IMAD.MOV.U32 R187, RZ, RZ, 0x3e800000 ;  /* 0x3e800000ffbb7424 */ /* 0x000fe200078e00ff */
[----:B------:R-:W-:Y:S01]  /*0290*/  LOP3.LUT R4, R2, 0xfffffe00, RZ, 0xc0, !PT ;  /* 0xfffffe0002047812 */ /* 0x000fe200078ec0ff */
[----:B------:R-:W-:Y:S01]  /*02a0*/  IMAD.MOV.U32 R34, RZ, RZ, RZ ;  /* 0x000000ffff227224 */ /* 0x000fe200078e00ff */
[----:B------:R-:W-:-:S02]  /*02b0*/  LOP3.LUT R26, R27, R0, RZ, 0xfc, !PT ;  /* 0x000000001b1a7212 */ /* 0x000fc400078efcff */
[----:B------:R-:W-:Y:S02]  /*02c0*/  CS2R R90, SRZ ;  /* 0x00000000005a7805 */ /* 0x000fe4000001ff00 */
[----:B------:R-:W-:Y:S01]  /*02d0*/  CS2R R78, SRZ ;  /* 0x00000000004e7805 */ /* 0x000fe2000001ff00 */
[----:B------:R-:W-:Y:S01]  /*02e0*/  IMAD.IADD R97, R29, 0x1, -R4 ;  /* 0x000000011d617824 */ /* 0x000fe200078e0a04 */
[----:B------:R-:W-:Y:S02]  /*02f0*/  ISETP.GE.AND P1, PT, R26, 0x400, PT ;  /* 0x000004001a00780c */ /* 0x000fe40003f26270 */
[----:B------:R-:W-:Y:S01]  /*0300*/  CS2R R132, SRZ ;  /* 0x0000000000847805 */ /* 0x000fe2000001ff00 */
[----:B------:R-:W-:Y:S01]  /*0310*/  IMAD.MOV.U32 R131, RZ, RZ, RZ ;  /* 0x000000ffff837224 */ /* 0x000fe200078e00ff */
[----:B------:R-:W-:Y:S02]  /*0320*/  CS2R R128, SRZ ;  /* 0x0000000000807805 */ /* 0x000fe4000001ff00 */
[C---:B------:R-:W-:Y:S01]  /*0330*/  ISETP.LT.AND P2, PT, R97.reuse, 0x80, !P1 ;  /* 0x000000806100780c */ /* 0x040fe20004f41270 */
[----:B--2---:R-:W-:Y:S01]  /*0340*/  IMAD.WIDE R20, R97, 0x4, R20 ;  /* 0x0000000461147825 */ /* 0x004fe200078e0214 */
        /* <DEDUP_REMOVED lines=8> */
[----:B------:R-:W-:Y:S01]  /*03d0*/  IMAD.MOV.U32 R38, RZ, RZ, RZ ;  /* 0x000000ffff267224 */ /* 0x000fe200078e00ff */
[----:B------:R-:W-:Y:S01]  /*03e0*/  CS2R R42, SRZ ;  /* 0x00000000002a7805 */ /* 0x000fe2000001ff00 */
[----:B------:R-:W-:Y:S01]  /*03f0*/  IMAD.MOV.U32 R162, RZ, RZ, RZ ;  /* 0x000000ffffa27224 */ /* 0x000fe200078e00ff */
[----:B------:R-:W2:Y:S01]  /*0400*/  @P2 LDG.E.EL R24, desc[UR6][R20.64] ;  /* 0x0000000614182981 */ /* 0x000ea2000c2e1900 */
[----:B------:R-:W-:Y:S01]  /*0410*/  CS2R R160, SRZ ;  /* 0x0000000000a07805 */ /* 0x000fe2000001ff00 */
[----:B------:R-:W-:Y:S01]  /*0420*/  IMAD.MOV.U32 R159, RZ, RZ, RZ ;  /* 0x000000ffff9f7224 */ /* 0x000fe200078e00ff */
[----:B------:R-:W-:Y:S01]  /*0430*/  CS2R R60, SRZ ;  /* 0x00000000003c7805 */ /* 0x000fe2000001ff00 */
[----:B------:R-:W3:Y:S01]  /*0440*/  @P2 LDG.E.EL R22, desc[UR6][R20.64] ;  /* 0x0000000614162981 */ /* 0x000ee2000c2e1900 */
[----:B------:R-:W-:Y:S02]  /*0450*/  SHF.R.S32.HI R12, RZ, 0x9, R2 ;  /* 0x00000009ff0c7819 */ /* 0x000fe40000011402 */
[----:B------:R-:W-:-:S02]  /*0460*/  CS2R R64, SRZ ;  /* 0x0000000000407805 */ /* 0x000fc4000001ff00 */
[----:B------:R-:W-:Y:S01]  /*0470*/  LOP3.LUT R184, R27, 0x1, R0, 0xfe, !PT ;  /* 0x000000011bb87812 */ /* 0x000fe200078efe00 */
[----:B------:R-:W4:Y:S01]  /*0480*/  @P2 LDG.E.EL R110, desc[UR6][R20.64] ;  /* 0x00000006146e2981 */ /* 0x000f22000c2e1900 */
[----:B------:R-:W-:Y:S01]  /*0490*/  CS2R R62, SRZ ;  /* 0x00000000003e7805 */ /* 0x000fe2000001ff00 */
[C---:B------:R-:W-:Y:S01]  /*04a0*/  IMAD R183, R12.reuse, 0x80000, R97 ;  /* 0x000800000cb77824 */ /* 0x040fe200078e0261 */
[----:B------:R-:W-:Y:S01]  /*04b0*/  LOP3.LUT R192, R27, 0x2, R0, 0xfe, !PT ;  /* 0x000000021bc07812 */ /* 0x000fe200078efe00 */
[----:B------:R-:W-:Y:S01]  /*04c0*/  IMAD.MOV.U32 R141, RZ, RZ, RZ ;  /* 0x000000ffff8d7224 */ /* 0x000fe200078e00ff */
[----:B------:R-:W-:Y:S01]  /*04d0*/  CS2R R138, SRZ ;  /* 0x00000000008a7805 */ /* 0x000fe2000001ff00 */
[----:B------:R-:W-:Y:S01]  /*04e0*/  IMAD R3, R12, -0x60000, R183 ;  /* 0xfffa00000c037824 */ /* 0x000fe200078e02b7 */
[----:B------:R-:W-:Y:S01]  /*04f0*/  LOP3.LUT R194, R27, 0x3, R0, 0xfe, !PT ;  /* 0x000000031bc27812 */ /* 0x000fe200078efe00 */
[----:B------:R-:W-:Y:S01]  /*0500*/  IMAD.MOV.U32 R142, RZ, RZ, RZ ;  /* 0x000000ffff8e7224 */ /* 0x000fe200078e00ff */
[----:B------:R-:W-:-:S02]  /*0510*/  LOP3.LUT R32, R27, 0x200, R0, 0xfe, !PT ;  /* 0x000002001b207812 */ /* 0x000fc400078efe00 */
[----:B------:R-:W-:Y:S02]  /*0520*/  CS2R R82, SRZ ;  /* 0x0000000000527805 */ /* 0x000fe4000001ff00 */
[----:B------:R-:W-:Y:S01]  /*0530*/  LOP3.LUT R190, R27, 0x201, R0, 0xfe, !PT ;  /* 0x000002011bbe7812 */ /* 0x000fe200078efe00 */
[----:B------:R-:W-:Y:S01]  /*0540*/  IMAD.MOV.U32 R114, RZ, RZ, RZ ;  /* 0x000000ffff727224 */ /* 0x000fe200078e00ff */
[----:B------:R-:W-:Y:S01]  /*0550*/  LOP3.LUT R188, R27, 0x202, R0, 0xfe, !PT ;  /* 0x000002021bbc7812 */ /* 0x000fe200078efe00 */
[----:B------:R-:W-:Y:S01]  /*0560*/  IMAD.MOV.U32 R116, RZ, RZ, RZ ;  /* 0x000000ffff747224 */ /* 0x000fe200078e00ff */
[----:B------:R-:W-:Y:S01]  /*0570*/  LOP3.LUT R182, R27, 0x203, R0, 0xfe, !PT ;  /* 0x000002031bb67812 */ /* 0x000fe200078efe00 */
[--C-:B------:R-:W-:Y:S01]  /*0580*/  IMAD R5, R26, 0x80, R3.reuse ;  /* 0x000000801a057824 */ /* 0x100fe200078e0203 */
[----:B------:R-:W-:Y:S01]  /*0590*/  CS2R R124, SRZ ;  /* 0x00000000007c7805 */ /* 0x000fe2000001ff00 */
        /* <DEDUP_REMOVED lines=12> */
[----:B------:R-:W-:Y:S01]  /*0660*/  IMAD R23, R182, 0x80, R3 ;  /* 0x00000080b6177824 */ /* 0x000fe200078e0203 */
[----:B------:R-:W-:Y:S01]  /*0670*/  CS2R R208, SRZ ;  /* 0x0000000000d07805 */ /* 0x000fe2000001ff00 */
[----:B-----5:R-:W-:Y:S01]  /*0680*/  IMAD.WIDE R2, R5, 0x4, R18 ;  /* 0x0000000405027825 */ /* 0x020fe200078e0212 */
[----:B------:R-:W-:-:S02]  /*0690*/  CS2R R224, SRZ ;  /* 0x0000000000e07805 */ /* 0x000fc4000001ff00 */
[----:B------:R-:W-:Y:S02]  /*06a0*/  CS2R R214, SRZ ;  /* 0x0000000000d67805 */ /* 0x000fe4000001ff00 */
[----:B------:R-:W-:Y:S01]  /*06b0*/  CS2R R216, SRZ ;  /* 0x0000000000d87805 */ /* 0x000fe2000001ff00 */
[--C-:B------:R-:W-:Y:S01]  /*06c0*/  IMAD.WIDE R4, R7, 0x4, R18.reuse ;  /* 0x0000000407047825 */ /* 0x100fe200078e0212 */
[----:B------:R1:W5:Y:S01]  /*06d0*/  @P2 LDG.E.EL R102, desc[UR6][R2.64] ;  /* 0x0000000602662981 */ /* 0x000362000c2e1900 */
[----:B------:R-:W-:Y:S02]  /*06e0*/  CS2R R218, SRZ ;  /* 0x0000000000da7805 */ /* 0x000fe4000001ff00 */
[----:B------:R-:W-:Y:S01]  /*06f0*/  CS2R R220, SRZ ;  /* 0x0000000000dc7805 */ /* 0x000fe2000001ff00 */
[----:B------:R-:W-:Y:S01]  /*0700*/  IMAD.WIDE R6, R9, 0x4, R18 ;  /* 0x0000000409067825 */ /* 0x000fe200078e0212 */
[----:B------:R1:W4:Y:S01]  /*0710*/  @P2 LDG.E.EL R109, desc[UR6][R4.64] ;  /* 0x00000006046d2981 */ /* 0x000322000c2e1900 */
[----:B------:R-:W-:-:S02]  /*0720*/  CS2R R222, SRZ ;  /* 0x0000000000de7805 */ /* 0x000fc4000001ff00 */
[----:B------:R-:W-:Y:S01]  /*0730*/  IMAD.MOV.U32 R226, RZ, RZ, RZ ;  /* 0x000000ffffe27224 */ /* 0x000fe200078e00ff */
[----:B------:R1:W4:Y:S01]  /*0740*/  @P2 LDG.E.EL R113, desc[UR6][R6.64] ;  /* 0x0000000606712981 */ /* 0x000322000c2e1900 */
[----:B------:R-:W-:Y:S01]  /*0750*/  IMAD.MOV.U32 R228, RZ, RZ, RZ ;  /* 0x000000ffffe47224 */ /* 0x000fe200078e00ff */
[----:B-1----:R-:W1:Y:S08]  /*0760*/  LDC.64 R2, c[0x0][0x220] ;  /* 0x00008800ff027b82 */ /* 0x002e700000000a00 */
[----:B------:R-:W1:Y:S01]  /*0770*/  S2UR UR5, SR_CgaCtaId ;  /* 0x00000000000579c3 */ /* 0x000e620000008800 */
[----:B------:R-:W-:Y:S01]  /*0780*/  UMOV UR4, 0x400 ;  /* 0x0000040000047882 */ /* 0x000fe20000000000 */
[----:B------:R-:W-:-:S06]  /*0790*/  ULDC.64 UR8, c[0x0][0x2e0] ;  /* 0x0000b80000087ab9 */ /* 0x000fcc0000000a00 */
[----:B0-----:R-:W0:Y:S08]  /*07a0*/  LDC.64 R4, c[0x0][0x230] ;  /* 0x00008c00ff047b82 */ /* 0x001e300000000a00 */
[----:B------:R-:W0:Y:S01]  /*07b0*/  LDC.64 R6, c[0x0][0x238] ;  /* 0x00008e00ff067b82 */ /* 0x000e220000000a00 */
[----:B------:R-:W-:Y:S01]  /*07c0*/  ISETP.GE.AND P3, PT, R97, 0x80, PT ;  /* 0x000000806100780c */ /* 0x000fe20003f66270 */
[----:B------:R-:W-:-:S03]  /*07d0*/  IMAD.WIDE R8, R11, 0x4, R18 ;  /* 0x000000040b087825 */ /* 0x000fc600078e0212 */
[----:B------:R-:W-:Y:S01]  /*07e0*/  ISETP.LT.AND P4, PT, R32, 0x400, !P3 ;  /* 0x000004002000780c */ /* 0x000fe20005f81270 */
[----:B------:R-:W-:Y:S01]  /*07f0*/  IMAD.WIDE R10, R13, 0x4, R18 ;  /* 0x000000040d0a7825 */ /* 0x000fe200078e0212 */
[----:B------:R0:W4:Y:S03]  /*0800*/  @P2 LDG.E.EL R104, desc[UR6][R8.64] ;  /* 0x0000000608682981 */ /* 0x000126000c2e1900 */
[----:B------:R-:W-:Y:S02]  /*0810*/  IMAD.MOV.U32 R13, RZ, RZ, RZ ;  /* 0x000000ffff0d7224 */ /* 0x000fe400078e00ff */
[----:B-1----:R-:W-:-:S04]  /*0820*/  IMAD.WIDE R2, R97, 0x4, R2 ;  /* 0x0000000461027825 */ /* 0x002fc800078e0202 */
[----:B0-----:R-:W-:Y:S01]  /*0830*/  IMAD.WIDE R4, R97, 0x4, R4 ;  /* 0x0000000461047825 */ /* 0x001fe200078e0204 */
[----:B------:R-:W4:Y:S01]  /*0840*/  @P2 LDG.E.EL R13, desc[UR6][R20.64] ;  /* 0x00000006140d2981 */ /* 0x000f22000c2e1900 */
[----:B------:R-:W0:Y:S02]  /*0850*/  LDC.64 R8, c[0x0][0x258] ;  /* 0x00009600ff087b82 */ /* 0x000e240000000a00 */
[----:B------:R-:W-:Y:S01]  /*0860*/  IMAD.WIDE R14, R15, 0x4, R18 ;  /* 0x000000040f0e7825 */ /* 0x000fe200078e0212 */
[----:B------:R-:W4:Y:S03]  /*0870*/  @P2 LDG.E.EL R107, desc[UR6][R2.64] ;  /* 0x00000006026b2981 */ /* 0x000f26000c2e1900 */
[----:B------:R-:W-:Y:S01]  /*0880*/  IMAD.WIDE R6, R97, 0x4, R6 ;  /* 0x0000000461067825 */ /* 0x000fe200078e0206 */
[----:B------:R-:W5:Y:S03]  /*0890*/  @P2 LDG.E.EL R98, desc[UR6][R2.64] ;  /* 0x0000000602622981 */ /* 0x000f66000c2e1900 */
[--C-:B------:R-:W-:Y:S01]  /*08a0*/  IMAD.WIDE R16, R17, 0x4, R18.reuse ;  /* 0x0000000411107825 */ /* 0x100fe200078e0212 */
[----:B------:R-:W5:Y:S03]  /*08b0*/  @P2 LDG.E.EL R94, desc[UR6][R2.64] ;  /* 0x00000006025e2981 */ /* 0x000f66000c2e1900 */
[----:B------:R-:W-:Y:S01]  /*08c0*/  IMAD.WIDE R18, R23, 0x4, R18 ;  /* 0x0000000417127825 */ /* 0x000fe200078e0212 */
[----:B------:R-:W5:Y:S03]  /*08d0*/  @P2 LDG.E.EL R105, desc[UR6][R2.64] ;  /* 0x0000000602692981 */ /* 0x000f66000c2e1900 */
[----:B------:R-:W-:Y:S01]  /*08e0*/  IMAD.MOV.U32 R23, RZ, RZ, RZ ;  /* 0x000000ffff177224 */ /* 0x000fe200078e00ff */
[----:B------:R-:W5:Y:S01]  /*08f0*/  @P2 LDG.E.EL R108, desc[UR6][R4.64] ;  /* 0x00000006046c2981 */ /* 0x000f62000c2e1900 */
[----:B------:R-:W-:-:S03]  /*0900*/  IMAD.MOV.U32 R0, RZ, RZ, RZ ;  /* 0x000000ffff007224 */ /* 0x000fc600078e00ff */
[----:B------:R-:W5:Y:S04]  /*0910*/  @P2 LDG.E.EL R66, desc[UR6][R4.64] ;  /* 0x0000000604422981 */ /* 0x000f68000c2e1900 */
        /* <DEDUP_REMOVED lines=13> */
[----:B------:R1:W5:Y:S04]  /*09f0*/  @P4 LDG.E.EL R28, desc[UR6][R2.64] ;  /* 0x00000006021c4981 */ /* 0x000368000c2e1900 */
[----:B------:R-:W5:Y:S04]  /*0a00*/  @P4 LDG.E.EL R70, desc[UR6][R4.64] ;  /* 0x0000000604464981 */ /* 0x000f68000c2e1900 */
[----:B------:R-:W5:Y:S01]  /*0a10*/  @P4 LDG.E.EL R69, desc[UR6][R4.64] ;  /* 0x0000000604454981 */ /* 0x000f62000c2e1900 */
[----:B-1----:R-:W1:Y:S03]  /*0a20*/  LDC.64 R2, c[0x0][0x240] ;  /* 0x00009000ff027b82 */ /* 0x002e660000000a00 */
[----:B------:R-:W5:Y:S04]  /*0a30*/  @P4 LDG.E.EL R47, desc[UR6][R4.64] ;  /* 0x00000006042f4981 */ /* 0x000f68000c2e1900 */
[----:B------:R0:W5:Y:S04]  /*0a40*/  @P4 LDG.E.EL R45, desc[UR6][R4.64] ;  /* 0x00000006042d4981 */ /* 0x000168000c2e1900 */
[----:B------:R-:W5:Y:S04]  /*0a50*/  @P4 LDG.E.EL R31, desc[UR6][R6.64] ;  /* 0x00000006061f4981 */ /* 0x000f68000c2e1900 */
[----:B------:R-:W5:Y:S01]  /*0a60*/  @P4 LDG.E.EL R52, desc[UR6][R6.64] ;  /* 0x0000000606344981 */ /* 0x000f62000c2e1900 */
[----:B0-----:R-:W0:Y:S03]  /*0a70*/  LDC.64 R4, c[0x0][0x250] ;  /* 0x00009400ff047b82 */ /* 0x001e260000000a00 */
[----:B------:R-:W5:Y:S04]  /*0a80*/  @P4 LDG.E.EL R40, desc[UR6][R6.64] ;  /* 0x0000000606284981 */ /* 0x000f68000c2e1900 */
[----:B------:R1:W5:Y:S04]  /*0a90*/  @P4 LDG.E.EL R55, desc[UR6][R10.64] ;  /* 0x000000060a374981 */ /* 0x000368000c2e1900 */
[----:B------:R-:W5:Y:S04]  /*0aa0*/  @P4 LDG.E.EL R89, desc[UR6][R14.64] ;  /* 0x000000060e594981 */ /* 0x000f68000c2e1900 */
[----:B------:R-:W5:Y:S01]  /*0ab0*/  @P4 LDG.E.EL R86, desc[UR6][R16.64] ;  /* 0x0000000610564981 */ /* 0x000f62000c2e1900 */
[----:B-1----:R-:W1:Y:S03]  /*0ac0*/  LDC.64 R10, c[0x0][0x260] ;  /* 0x00009800ff0a7b82 */ /* 0x002e660000000a00 */
[----:B------:R-:W5:Y:S04]  /*0ad0*/  @P4 LDG.E.EL R75, desc[UR6][R18.64] ;  /* 0x00000006124b4981 */ /* 0x000f68000c2e1900 */
[----:B------:R0:W5:Y:S01]  /*0ae0*/  @P4 LDG.E.EL R48, desc[UR6][R6.64] ;  /* 0x0000000606304981 */ /* 0x000162000c2e1900 */
[----:B------:R-:W-:Y:S01]  /*0af0*/  P2R R204, PR, RZ, 0x8 ;  /* 0x00000008ffcc7803 */ /* 0x000fe20000000000 */
[----:B0-----:R-:W0:Y:S01]  /*0b00*/  LDC.64 R6, c[0x0][0x248] ;  /* 0x00009200ff067b82 */ /* 0x001e220000000a00 */
[----:B------:R-:W-:-:S04]  /*0b10*/  VIADD R33, R97, 0xffffff80 ;  /* 0xffffff8061217836 */ /* 0x000fc80000000000 */
[----:B------:R-:W-:-:S04]  /*0b20*/  IMAD R35, R12, 0x40000, R33 ;  /* 0x000400000c237824 */ /* 0x000fc800078e0221 */
[--C-:B------:R-:W-:Y:S02]  /*0b30*/  IMAD R15, R26, 0x100, R35.reuse ;  /* 0x000001001a0f7824 */ /* 0x100fe400078e0223 */
[--C-:B------:R-:W-:Y:S02]  /*0b40*/  IMAD R17, R184, 0x100, R35.reuse ;  /* 0x00000100b8117824 */ /* 0x100fe400078e0223 */
[--C-:B------:R-:W-:Y:S02]  /*0b50*/  IMAD R19, R192, 0x100, R35.reuse ;  /* 0x00000100c0137824 */ /* 0x100fe400078e0223 */
[----:B------:R-:W-:Y:S02]  /*0b60*/  IMAD R21, R194, 0x100, R35 ;  /* 0x00000100c2157824 */ /* 0x000fe400078e0223 */
[----:B------:R-:W-:Y:S01]  /*0b70*/  IMAD.WIDE R4, R97, 0x4, R4 ;  /* 0x0000000461047825 */ /* 0x000fe200078e0204 */
[----:B--2---:R-:W-:-:S05]  /*0b80*/  SEL R24, R24, RZ, P2 ;  /* 0x000000ff18187207 */ /* 0x004fca0001000000 */
[----:B------:R-:W-:Y:S01]  /*0b90*/  FADD R186, R24, 9.9999997473787516356e-06 ;  /* 0x3727c5ac18ba7421 */ /* 0x000fe20000000000 */
[----:B---3--:R-:W-:-:S05]  /*0ba0*/  SEL R22, R22, RZ, P2 ;  /* 0x000000ff16167207 */ /* 0x008fca0001000000 */
[----:B------:R-:W2:Y:S01]  /*0bb0*/  MUFU.SQRT R186, R186 ;  /* 0x000000ba00ba7308 */ /* 0x000ea20000002000 */
[----:B------:R-:W-:-:S07]  /*0bc0*/  FADD R185, R22, 9.9999997473787516356e-06 ;  /* 0x3727c5ac16b97421 */ /* 0x000fce0000000000 */
[----:B------:R-:W3:Y:S01]  /*0bd0*/  MUFU.SQRT R185, R185 ;  /* 0x000000b900b97308 */ /* 0x000ee20000002000 */
[C---:B--2---:R-:W-:Y:S02]  /*0be0*/  FSETP.GT.AND P0, PT, R186.reuse, 8.50705917302346158658e+37, PT ;  /* 0x7e800000ba00780b */ /* 0x044fe40003f04000 */
[----:B---3--:R-:W-:Y:S02]  /*0bf0*/  FSETP.GEU.AND P3, PT, R185, 1.175494350822287508e-38, PT ;  /* 0x00800000b900780b */ /* 0x008fe40003f6e000 */
[----:B------:R-:W-:Y:S02]  /*0c00*/  FSEL R100, R187, 1, P0 ;  /* 0x3f800000bb647808 */ /* 0x000fe40000000000 */
[----:B------:R-:W-:Y:S02]  /*0c10*/  P2R R130, PR, RZ, 0x8 ;  /* 0x00000008ff827803 */ /* 0x000fe40000000000 */
[----:B------:R-:W-:-:S05]  /*0c20*/  FSETP.GEU.AND P3, PT, R186, 1.175494350822287508e-38, PT ;  /* 0x00800000ba00780b */ /* 0x000fca0003f6e000 */
[----:B------:R-:W-:Y:S01]  /*0c30*/  @P0 FMUL R186, R186, 0.25 ;  /* 0x3e800000baba0820 */ /* 0x000fe20000400000 */
[----:B------:R-:W-:Y:S01]  /*0c40*/  ISETP.LT.U32.AND P0, PT, R33, 0x100, !P1 ;  /* 0x000001002100780c */ /* 0x000fe20004f01070 */
[----:B0-----:R-:W-:-:S04]  /*0c50*/  IMAD.WIDE R6, R97, 0x4, R6 ;  /* 0x0000000461067825 */ /* 0x001fc800078e0206 */
[----:B------:R-:W-:-:S04]  /*0c60*/  IMAD.WIDE R8, R97, 0x4, R8 ;  /* 0x0000000461087825 */ /* 0x000fc800078e0208 */
[----:B-1----:R-:W-:-:S04]  /*0c70*/  IMAD.WIDE R10, R97, 0x4, R10 ;  /* 0x00000004610a7825 */ /* 0x002fc800078e020a */
[--C-:B------:R-:W-:Y:S01]  /*0c80*/  IMAD.WIDE R14, R15, 0x4, R2.reuse ;  /* 0x000000040f0e7825 */ /* 0x100fe200078e0202 */
[----:B------:R-:W2:Y:S03]  /*0c90*/  @P0 LDG.E.EL R133, desc[UR6][R4.64+-0x200] ;  /* 0xfffe000604850981 */ /* 0x000ea6000c2e1900 */
[--C-:B------:R-:W-:Y:S01]  /*0ca0*/  IMAD.WIDE R16, R17, 0x4, R2.reuse ;  /* 0x0000000411107825 */ /* 0x100fe200078e0202 */
[----:B------:R-:W3:Y:S03]  /*0cb0*/  @P0 LDG.E.EL R132, desc[UR6][R4.64+-0x200] ;  /* 0xfffe000604840981 */ /* 0x000ee6000c2e1900 */
[--C-:B------:R-:W-:Y:S01]  /*0cc0*/  IMAD.WIDE R18, R19, 0x4, R2.reuse ;  /* 0x0000000413127825 */ /* 0x100fe200078e0202 */
[----:B------:R-:W2:Y:S03]  /*0cd0*/  @P0 LDG.E.EL R131, desc[UR6][R4.64+-0x200] ;  /* 0xfffe000604830981 */ /* 0x000ea6000c2e1900 */
[----:B------:R-:W-:Y:S01]  /*0ce0*/  IMAD.WIDE R20, R21, 0x4, R2 ;  /* 0x0000000415147825 */ /* 0x000fe200078e0202 */
[----:B------:R-:W2:Y:S04]  /*0cf0*/  @P0 LDG.E.EL R128, desc[UR6][R4.64+-0x200] ;  /* 0xfffe000604800981 */ /* 0x000ea8000c2e1900 */
        /* <DEDUP_REMOVED lines=9> */
[----:B------:R-:W3:Y:S04]  /*0d90*/  @P0 LDG.E.EL R58, desc[UR6][R10.64+-0x200] ;  /* 0xfffe00060a3a0981 */ /* 0x000ee8000c2e1900 */
[----:B------:R-:W3:Y:S04]  /*0da0*/  @P0 LDG.E.EL R91, desc[UR6][R10.64+-0x200] ;  /* 0xfffe00060a5b0981 */ /* 0x000ee8000c2e1900 */
[----:B------:R0:W3:Y:S04]  /*0db0*/  @P0 LDG.E.EL R34, desc[UR6][R14.64] ;  /* 0x000000060e220981 */ /* 0x0000e8000c2e1900 */
[----:B------:R1:W3:Y:S04]  /*0dc0*/  @P0 LDG.E.EL R90, desc[UR6][R16.64] ;  /* 0x00000006105a0981 */ /* 0x0002e8000c2e1900 */
[----:B------:R0:W3:Y:S04]  /*0dd0*/  @P0 LDG.E.EL R78, desc[UR6][R18.64] ;  /* 0x00000006124e0981 */ /* 0x0000e8000c2e1900 */
[----:B------:R-:W3:Y:S04]  /*0de0*/  @P0 LDG.E.EL R87, desc[UR6][R20.64] ;  /* 0x0000000614570981 */ /* 0x000ee8000c2e1900 */
[----:B------:R-:W3:Y:S01]  /*0df0*/  @P0 LDG.E.EL R93, desc[UR6][R10.64+-0x200] ;  /* 0xfffe00060a5d0981 */ /* 0x000ee2000c2e1900 */
[----:B----4-:R-:W-:-:S02]  /*0e00*/  SEL R110, R110, RZ, P2 ;  /* 0x000000ff6e6e7207 */ /* 0x010fc40001000000 */
[----:B------:R-:W-:Y:S02]  /*0e10*/  SEL R24, R13, RZ, P2 ;  /* 0x000000ff0d187207 */ /* 0x000fe40001000000 */
[----:B------:R-:W-:Y:S02]  /*0e20*/  SEL R107, R107, RZ, P2 ;  /* 0x000000ff6b6b7207 */ /* 0x000fe40001000000 */
[----:B-----5:R-:W-:Y:S02]  /*0e30*/  SEL R98, R98, RZ, P2 ;  /* 0x000000ff62627207 */ /* 0x020fe40001000000 */
[----:B------:R-:W-:Y:S02]  /*0e40*/  SEL R94, R94, RZ, P2 ;  /* 0x000000ff5e5e7207 */ /* 0x000fe40001000000 */
[----:B------:R-:W-:Y:S02]  /*0e50*/  SEL R105, R105, RZ, P2 ;  /* 0x000000ff69697207 */ /* 0x000fe40001000000 */
[----:B------:R-:W-:-:S02]  /*0e60*/  SEL R108, R108, RZ, P2 ;  /* 0x000000ff6c6c7207 */ /* 0x000fc40001000000 */
[----:B------:R-:W-:Y:S02]  /*0e70*/  SEL R66, R66, RZ, P2 ;  /* 0x000000ff42427207 */ /* 0x000fe40001000000 */
[----:B------:R-:W-:Y:S02]  /*0e80*/  SEL R99, R99, RZ, P2 ;  /* 0x000000ff63637207 */ /* 0x000fe40001000000 */
[----:B------:R-:W-:Y:S02]  /*0e90*/  SEL R106, R106, RZ, P2 ;  /* 0x000000ff6a6a7207 */ /* 0x000fe40001000000 */
        /* <DEDUP_REMOVED lines=8> */
[----:B------:R-:W-:-:S02]  /*0f20*/  ISETP.GE.U32.AND P2, PT, R33, 0x100, PT ;  /* 0x000001002100780c */ /* 0x000fc40003f46070 */
        /* <DEDUP_REMOVED lines=20> */
[C---:B------:R-:W-:Y:S01]  /*1070*/  ISETP.LT.AND P4, PT, R32.reuse, 0x400, !P2 ;  /* 0x000004002000780c */ /* 0x040fe20005781270 */
[--C-:B0-----:R-:W-:Y:S02]  /*1080*/  IMAD R15, R32, 0x100, R35.reuse ;  /* 0x00000100200f7824 */ /* 0x101fe400078e0223 */
[--C-:B-1----:R-:W-:Y:S02]  /*1090*/  IMAD R17, R190, 0x100, R35.reuse ;  /* 0x00000100be117824 */ /* 0x102fe400078e0223 */
[--C-:B------:R-:W-:Y:S02]  /*10a0*/  IMAD R19, R188, 0x100, R35.reuse ;  /* 0x00000100bc137824 */ /* 0x100fe400078e0223 */
[----:B------:R-:W-:-:S02]  /*10b0*/  IMAD R35, R182, 0x100, R35 ;  /* 0x00000100b6237824 */ /* 0x000fc400078e0223 */
[----:B------:R-:W-:-:S04]  /*10c0*/  IMAD.WIDE R14, R15, 0x4, R2 ;  /* 0x000000040f0e7825 */ /* 0x000fc800078e0202 */
[--C-:B------:R-:W-:Y:S01]  /*10d0*/  IMAD.WIDE R16, R17, 0x4, R2.reuse ;  /* 0x0000000411107825 */ /* 0x100fe200078e0202 */
[----:B------:R-:W4:Y:S03]  /*10e0*/  @P4 LDG.E.EL R56, desc[UR6][R8.64+-0x200] ;  /* 0xfffe000608384981 */ /* 0x000f26000c2e1900 */
[--C-:B------:R-:W-:Y:S01]  /*10f0*/  IMAD.WIDE R18, R19, 0x4, R2.reuse ;  /* 0x0000000413127825 */ /* 0x100fe200078e0202 */
[----:B------:R-:W5:Y:S03]  /*1100*/  @P4 LDG.E.EL R50, desc[UR6][R8.64+-0x200] ;  /* 0xfffe000608324981 */ /* 0x000f66000c2e1900 */
[----:B------:R-:W-:Y:S01]  /*1110*/  IMAD.MOV.U32 R33, RZ, RZ, RZ ;  /* 0x000000ffff217224 */ /* 0x000fe200078e00ff */
[----:B------:R-:W4:Y:S01]  /*1120*/  @P4 LDG.E.EL R44, desc[UR6][R8.64+-0x200] ;  /* 0xfffe0006082c4981 */ /* 0x000f22000c2e1900 */
[----:B------:R-:W-:-:S03]  /*1130*/  IMAD.WIDE R2, R35, 0x4, R2 ;  /* 0x0000000423027825 */ /* 0x000fc600078e0202 */
[----:B------:R0:W4:Y:S04]  /*1140*/  @P4 LDG.E.EL R38, desc[UR6][R8.64+-0x200] ;  /* 0xfffe000608264981 */ /* 0x000128000c2e1900 */
[----:B------:R1:W4:Y:S04]  /*1150*/  @P4 LDG.E.EL R43, desc[UR6][R2.64] ;  /* 0x00000006022b4981 */ /* 0x000328000c2e1900 */
[----:B------:R-:W4:Y:S01]  /*1160*/  @P4 LDG.E.EL R162, desc[UR6][R4.64+-0x200] ;  /* 0xfffe000604a24981 */ /* 0x000f22000c2e1900 */
[----:B0-----:R-:W0:Y:S03]  /*1170*/  LDC.64 R8, c[0x0][0x280] ;  /* 0x0000a000ff087b82 */ /* 0x001e260000000a00 */
[----:B------:R-:W4:Y:S04]  /*1180*/  @P4 LDG.E.EL R161, desc[UR6][R4.64+-0x200] ;  /* 0xfffe000604a14981 */ /* 0x000f28000c2e1900 */
[----:B------:R-:W4:Y:S01]  /*1190*/  @P4 LDG.E.EL R159, desc[UR6][R4.64+-0x200] ;  /* 0xfffe0006049f4981 */ /* 0x000f22000c2e1900 */
[----:B-1----:R-:W1:Y:S03]  /*11a0*/  LDC.64 R2, c[0x0][0x268] ;  /* 0x00009a00ff027b82 */ /* 0x002e660000000a00 */
[----:B------:R0:W4:Y:S04]  /*11b0*/  @P4 LDG.E.EL R160, desc[UR6][R4.64+-0x200] ;  /* 0xfffe000604a04981 */ /* 0x000128000c2e1900 */
[----:B------:R-:W4:Y:S04]  /*11c0*/  @P4 LDG.E.EL R60, desc[UR6][R6.64+-0x200] ;  /* 0xfffe0006063c4981 */ /* 0x000f28000c2e1900 */
[----:B------:R-:W4:Y:S01]  /*11d0*/  @P4 LDG.E.EL R57, desc[UR6][R6.64+-0x200] ;  /* 0xfffe000606394981 */ /* 0x000f22000c2e1900 */
[----:B0-----:R-:W0:Y:S03]  /*11e0*/  LDC.64 R4, c[0x0][0x278] ;  /* 0x00009e00ff047b82 */ /* 0x001e260000000a00 */
[----:B------:R-:W4:Y:S04]  /*11f0*/  @P4 LDG.E.EL R51, desc[UR6][R6.64+-0x200] ;  /* 0xfffe000606334981 */ /* 0x000f28000c2e1900 */
[----:B------:R1:W4:Y:S04]  /*1200*/  @P4 LDG.E.EL R42, desc[UR6][R6.64+-0x200] ;  /* 0xfffe0006062a4981 */ /* 0x000328000c2e1900 */
[----:B------:R-:W4:Y:S04]  /*1210*/  @P4 LDG.E.EL R59, desc[UR6][R10.64+-0x200] ;  /* 0xfffe00060a3b4981 */ /* 0x000f28000c2e1900 */
[----:B------:R-:W4:Y:S01]  /*1220*/  @P4 LDG.E.EL R53, desc[UR6][R10.64+-0x200] ;  /* 0xfffe00060a354981 */ /* 0x000f22000c2e1900 */
[----:B-1----:R-:W1:Y:S03]  /*1230*/  LDC.64 R6, c[0x0][0x270] ;  /* 0x00009c00ff067b82 */ /* 0x002e660000000a00 */
[----:B------:R-:W4:Y:S04]  /*1240*/  @P4 LDG.E.EL R41, desc[UR6][R10.64+-0x200] ;  /* 0xfffe00060a294981 */ /* 0x000f28000c2e1900 */
[----:B------:R0:W4:Y:S01]  /*1250*/  @P4 LDG.E.EL R33, desc[UR6][R10.64+-0x200] ;  /* 0xfffe00060a214981 */ /* 0x000122000c2e1900 */
[----:B------:R-:W-:Y:S01]  /*1260*/  LOP3.LUT R117, R97, 0xffffffc0, RZ, 0xc0, !PT ;  /* 0xffffffc061757812 */ /* 0x000fe200078ec0ff */
[----:B------:R-:W-:-:S02]  /*1270*/  IMAD.U32 R39, R12, 0x10000, RZ ;  /* 0x000100000c277824 */ /* 0x000fc400078e00ff */
[----:B------:R0:W5:Y:S01]  /*1280*/  @P4 LDG.E.EL R54, desc[UR6][R18.64] ;  /* 0x0000000612364981 */ /* 0x000162000c2e1900 */
[----:B------:R-:W-:-:S03]  /*1290*/  VIADD R115, R97, 0xfffffe80 ;  /* 0xfffffe8061737836 */ /* 0x000fc60000000000 */
[----:B------:R0:W5:Y:S02]  /*12a0*/  @P4 LDG.E.EL R65, desc[UR6][R14.64] ;  /* 0x000000060e414981 */ /* 0x000164000c2e1900 */
[----:B0-----:R-:W0:Y:S01]  /*12b0*/  LDC.64 R10, c[0x0][0x288] ;  /* 0x0000a200ff0a7b82 */ /* 0x001e220000000a00 */
[--C-:B------:R-:W-:Y:S01]  /*12c0*/  IMAD R20, R194, 0x40, R39.reuse ;  /* 0x00000040c2147824 */ /* 0x100fe200078e0227 */
[----:B------:R1:W5:Y:S01]  /*12d0*/  @P4 LDG.E.EL R62, desc[UR6][R16.64] ;  /* 0x00000006103e4981 */ /* 0x000362000c2e1900 */
[--C-:B------:R-:W-:Y:S02]  /*12e0*/  IMAD R21, R26, 0x40, R39.reuse ;  /* 0x000000401a157824 */ /* 0x100fe400078e0227 */
[--C-:B------:R-:W-:Y:S02]  /*12f0*/  IMAD R18, R184, 0x40, R39.reuse ;  /* 0x00000040b8127824 */ /* 0x100fe400078e0227 */
[----:B------:R-:W-:Y:S02]  /*1300*/  IMAD R19, R192, 0x40, R39 ;  /* 0x00000040c0137824 */ /* 0x000fe400078e0227 */
[----:B------:R-:W-:-:S02]  /*1310*/  IMAD.IADD R13, R21, 0x1, R115 ;  /* 0x00000001150d7824 */ /* 0x000fc400078e0273 */
[--C-:B------:R-:W-:Y:S02]  /*1320*/  IMAD.IADD R15, R18, 0x1, R115.reuse ;  /* 0x00000001120f7824 */ /* 0x100fe400078e0273 */
[----:B-1----:R-:W-:Y:S02]  /*1330*/  IMAD.IADD R17, R19, 0x1, R115 ;  /* 0x0000000113117824 */ /* 0x002fe400078e0273 */
[----:B------:R-:W-:-:S04]  /*1340*/  IMAD.WIDE R8, R97, 0x4, R8 ;  /* 0x0000000461087825 */ /* 0x000fc800078e0208 */
[----:B------:R-:W-:-:S04]  /*1350*/  IMAD.WIDE R4, R97, 0x4, R4 ;  /* 0x0000000461047825 */ /* 0x000fc800078e0204 */
[----:B------:R-:W-:-:S04]  /*1360*/  IMAD.WIDE R6, R97, 0x4, R6 ;  /* 0x0000000461067825 */ /* 0x000fc800078e0206 */
[----:B0-----:R-:W-:-:S04]  /*1370*/  IMAD.WIDE R10, R97, 0x4, R10 ;  /* 0x00000004610a7825 */ /* 0x001fc800078e020a */
[----:B------:R-:W-:Y:S01]  /*1380*/  IMAD.WIDE R12, R13, 0x4, R2 ;  /* 0x000000040d0c7825 */ /* 0x000fe200078e0202 */
[----:B--2---:R-:W-:Y:S02]  /*1390*/  SEL R133, R133, RZ, P0 ;  /* 0x000000ff85857207 */ /* 0x004fe40000000000 */
[----:B---3--:R-:W-:Y:S02]  /*13a0*/  SEL R132, R132, RZ, P0 ;  /* 0x000000ff84847207 */ /* 0x008fe40000000000 */
        /* <DEDUP_REMOVED lines=18> */
[----:B------:R-:W-:Y:S01]  /*14d0*/  ISETP.EQ.AND P0, PT, R117, 0x180, !P1 ;  /* 0x000001807500780c */ /* 0x000fe20004f02270 */
[----:B------:R-:W-:Y:S02]  /*14e0*/  IMAD.IADD R37, R20, 0x1, R115 ;  /* 0x0000000114257824 */ /* 0x000fe400078e0273 */
[----:B------:R-:W-:-:S04]  /*14f0*/  IMAD.WIDE R14, R15, 0x4, R2 ;  /* 0x000000040f0e7825 */ /* 0x000fc800078e0202 */
[----:B------:R-:W-:-:S04]  /*1500*/  IMAD.WIDE R16, R17, 0x4, R2 ;  /* 0x0000000411107825 */ /* 0x000fc800078e0202 */
[----:B------:R-:W-:Y:S02]  /*1510*/  IMAD.WIDE R36, R37, 0x4, R2 ;  /* 0x0000000425247825 */ /* 0x000fe400078e0202 */
[----:B------:R-:W2:Y:S04]  /*1520*/  @P0 LDG.E.EL R46, desc[UR6][R8.64+-0x600] ;  /* 0xfffa0006082e0981 */ /* 0x000ea8000c2e1900 */
[----:B------:R-:W3:Y:S04]  /*1530*/  @P0 LDG.E.EL R141, desc[UR6][R4.64+-0x600] ;  /* 0xfffa0006048d0981 */ /* 0x000ee8000c2e1900 */
        /* <DEDUP_REMOVED lines=14> */
[----:B------:R1:W5:Y:S04]  /*1620*/  @P0 LDG.E.EL R88, desc[UR6][R14.64] ;  /* 0x000000060e580981 */ /* 0x000368000c2e1900 */
[----:B------:R0:W5:Y:S04]  /*1630*/  @P0 LDG.E.EL R73, desc[UR6][R16.64] ;  /* 0x0000000610490981 */ /* 0x000168000c2e1900 */
[----:B------:R4:W5:Y:S04]  /*1640*/  @P0 LDG.E.EL R112, desc[UR6][R36.64] ;  /* 0x0000000624700981 */ /* 0x000968000c2e1900 */
[----:B------:R-:W5:Y:S01]  /*1650*/  @P0 LDG.E.EL R116, desc[UR6][R10.64+-0x600] ;  /* 0xfffa00060a740981 */ /* 0x000f62000c2e1900 */
[----:B------:R-:W-:Y:S01]  /*1660*/  FSETP.GT.AND P5, PT, R185, 8.50705917302346158658e+37, PT ;  /* 0x7e800000b900780b */ /* 0x000fe20003fa4000 */
[----:B------:R-:W-:-:S03]  /*1670*/  IMAD R202, R32, 0x40, R39 ;  /* 0x0000004020ca7824 */ /* 0x000fc600078e0227 */
[----:B------:R-:W-:Y:S01]  /*1680*/  FSEL R103, R187, 1, P5 ;  /* 0x3f800000bb677808 */ /* 0x000fe20002800000 */
[--C-:B------:R-:W-:Y:S02]  /*1690*/  IMAD R201, R190, 0x40, R39.reuse ;  /* 0x00000040bec97824 */ /* 0x100fe400078e0227 */
[--C-:B------:R-:W-:Y:S02]  /*16a0*/  IMAD R200, R188, 0x40, R39.reuse ;  /* 0x00000040bcc87824 */ /* 0x100fe400078e0227 */
[----:B------:R-:W-:-:S04]  /*16b0*/  IMAD R198, R182, 0x40, R39 ;  /* 0x00000040b6c67824 */ /* 0x000fc800078e0227 */
[----:B------:R-:W-:Y:S01]  /*16c0*/  @P5 FMUL R185, R185, 0.25 ;  /* 0x3e800000b9b95820 */ /* 0x000fe20000400000 */
[----:B------:R-:W-:Y:S01]  /*16d0*/  ISETP.NE.AND P5, PT, R117, 0x180, PT ;  /* 0x000001807500780c */ /* 0x000fe20003fa5270 */
[--C-:B0-----:R-:W-:Y:S02]  /*16e0*/  IMAD.IADD R13, R202, 0x1, R115.reuse ;  /* 0x00000001ca0d7824 */ /* 0x101fe400078e0273 */
[--C-:B-1----:R-:W-:Y:S02]  /*16f0*/  IMAD.IADD R15, R201, 0x1, R115.reuse ;  /* 0x00000001c90f7824 */ /* 0x102fe400078e0273 */
[--C-:B------:R-:W-:Y:S02]  /*1700*/  IMAD.IADD R17, R200, 0x1, R115.reuse ;  /* 0x00000001c8117824 */ /* 0x100fe400078e0273 */
[----:B------:R-:W-:Y:S02]  /*1710*/  IMAD.IADD R115, R198, 0x1, R115 ;  /* 0x00000001c6737824 */ /* 0x000fe400078e0273 */
[----:B------:R-:W-:-:S04]  /*1720*/  IMAD.WIDE R12, R13, 0x4, R2 ;  /* 0x000000040d0c7825 */ /* 0x000fc800078e0202 */
[----:B------:R-:W-:-:S04]  /*1730*/  IMAD.WIDE R14, R15, 0x4, R2 ;  /* 0x000000040f0e7825 */ /* 0x000fc800078e0202 */
[----:B------:R-:W-:-:S04]  /*1740*/  IMAD.WIDE R16, R17, 0x4, R2 ;  /* 0x0000000411107825 */ /* 0x000fc800078e0202 */
[----:B------:R-:W-:-:S04]  /*1750*/  IMAD.WIDE R2, R115, 0x4, R2 ;  /* 0x0000000473027825 */ /* 0x000fc800078e0202 */
[----:B------:R-:W-:Y:S01]  /*1760*/  IMAD.MOV.U32 R117, RZ, RZ, RZ ;  /* 0x000000ffff757224 */ /* 0x000fe200078e00ff */
[----:B----4-:R-:W-:Y:S02]  /*1770*/  SEL R37, R33, RZ, P4 ;  /* 0x000000ff21257207 */ /* 0x010fe40002000000 */
[----:B--2---:R-:W-:Y:S02]  /*1780*/  SEL R39, R46, RZ, P0 ;  /* 0x000000ff2e277207 */ /* 0x004fe40000000000 */
[----:B---3--:R-:W-:Y:S02]  /*1790*/  SEL R141, R141, RZ, P0 ;  /* 0x000000ff8d8d7207 */ /* 0x008fe40000000000 */
[----:B-----5:R-:W-:Y:S02]  /*17a0*/  SEL R138, R138, RZ, P0 ;  /* 0x000000ff8a8a7207 */ /* 0x020fe40000000000 */
        /* <DEDUP_REMOVED lines=17> */
[----:B------:R-:W-:-:S13]  /*18c0*/  ISETP.LT.AND P0, PT, R32, 0x400, !P5 ;  /* 0x000004002000780c */ /* 0x000fda0006f01270 */
[----:B------:R0:W2:Y:S04]  /*18d0*/  @P0 LDG.E.EL R125, desc[UR6][R2.64] ;  /* 0x00000006027d0981 */ /* 0x0000a8000c2e1900 */
[----:B------:R-:W3:Y:S04]  /*18e0*/  @P0 LDG.E.EL R117, desc[UR6][R4.64+-0x600] ;  /* 0xfffa000604750981 */ /* 0x000ee8000c2e1900 */
[----:B------:R-:W4:Y:S01]  /*18f0*/  @P0 LDG.E.EL R118, desc[UR6][R4.64+-0x600] ;  /* 0xfffa000604760981 */ /* 0x000f22000c2e1900 */
[----:B0-----:R-:W-:Y:S02]  /*1900*/  CS2R R2, SRZ ;  /* 0x0000000000027805 */ /* 0x001fe4000001ff00 */
[----:B------:R-:W-:Y:S01]  /*1910*/  CS2R R114, SRZ ;  /* 0x0000000000727805 */ /* 0x000fe2000001ff00 */
[----:B------:R-:W5:Y:S04]  /*1920*/  @P0 LDG.E.EL R122, desc[UR6][R8.64+-0x600] ;  /* 0xfffa0006087a0981 */ /* 0x000f68000c2e1900 */
[----:B------:R-:W2:Y:S04]  /*1930*/  @P0 LDG.E.EL R2, desc[UR6][R8.64+-0x600] ;  /* 0xfffa000608020981 */ /* 0x000ea8000c2e1900 */
[----:B------:R-:W5:Y:S04]  /*1940*/  @P0 LDG.E.EL R3, desc[UR6][R8.64+-0x600] ;  /* 0xfffa000608030981 */ /* 0x000f68000c2e1900 */
[----:B------:R-:W5:Y:S04]  /*1950*/  @P0 LDG.E.EL R114, desc[UR6][R4.64+-0x600] ;  /* 0xfffa000604720981 */ /* 0x000f68000c2e1900 */
[----:B------:R-:W5:Y:S04]  /*1960*/  @P0 LDG.E.EL R115, desc[UR6][R4.64+-0x600] ;  /* 0xfffa000604730981 */ /* 0x000f68000c2e1900 */
[----:B------:R0:W5:Y:S01]  /*1970*/  @P0 LDG.E.EL R123, desc[UR6][R8.64+-0x600] ;  /* 0xfffa0006087b0981 */ /* 0x000162000c2e1900 */
[----:B------:R-:W-:-:S03]  /*1980*/  ISETP.GT.AND P6, PT, R97, 0x1bf, !P1 ;  /* 0x000001bf6100780c */ /* 0x000fc60004fc4270 */
[----:B------:R1:W5:Y:S04]  /*1990*/  @P0 LDG.E.EL R129, desc[UR6][R12.64] ;  /* 0x000000060c810981 */ /* 0x000368000c2e1900 */
[----:B------:R1:W5:Y:S01]  /*19a0*/  @P0 LDG.E.EL R124, desc[UR6][R14.64] ;  /* 0x000000060e7c0981 */ /* 0x000362000c2e1900 */
[----:B0-----:R-:W-:-:S03]  /*19b0*/  SHF.R.S32.HI R8, RZ, 0x1f, R29 ;  /* 0x0000001fff087819 */ /* 0x001fc6000001141d */
[----:B------:R-:W5:Y:S01]  /*19c0*/  @P0 LDG.E.EL R119, desc[UR6][R10.64+-0x600] ;  /* 0xfffa00060a770981 */ /* 0x000f62000c2e1900 */
[----:B------:R-:W-:-:S03]  /*19d0*/  LEA.HI R8, R8, R29, RZ, 0x9 ;  /* 0x0000001d08087211 */ /* 0x000fc600078f48ff */
[----:B------:R-:W5:Y:S01]  /*19e0*/  @P0 LDG.E.EL R120, desc[UR6][R10.64+-0x600] ;  /* 0xfffa00060a780981 */ /* 0x000f62000c2e1900 */
[----:B------:R-:W-:Y:S01]  /*19f0*/  LOP3.LUT R8, R8, 0xfffffe00, RZ, 0xc0, !PT ;  /* 0xfffffe0008087812 */ /* 0x000fe200078ec0ff */
[----:B------:R-:W-:Y:S02]  /*1a00*/  IMAD.MOV.U32 R112, RZ, RZ, RZ ;  /* 0x000000ffff707224 */ /* 0x000fe400078e00ff */
[----:B------:R-:W5:Y:S02]  /*1a10*/  @P0 LDG.E.EL R127, desc[UR6][R16.64] ;  /* 0x00000006107f0981 */ /* 0x000f64000c2e1900 */
[----:B------:R-:W-:Y:S02]  /*1a20*/  IMAD.IADD R199, R29, 0x1, -R8 ;  /* 0x000000011dc77824 */ /* 0x000fe400078e0a08 */
[----:B------:R-:W5:Y:S01]  /*1a30*/  @P0 LDG.E.EL R121, desc[UR6][R6.64+-0x600] ;  /* 0xfffa000606790981 */ /* 0x000f62000c2e1900 */
[----:B------:R-:W-:Y:S01]  /*1a40*/  IMAD.MOV.U32 R8, RZ, RZ, RZ ;  /* 0x000000ffff087224 */ /* 0x000fe200078e00ff */
[----:B---3--:R-:W-:-:S02]  /*1a50*/  SEL R5, R117, RZ, P0 ;  /* 0x000000ff75057207 */ /* 0x008fc40000000000 */
[----:B----4-:R-:W-:Y:S01]  /*1a60*/  SEL R4, R118, RZ, P0 ;  /* 0x000000ff76047207 */ /* 0x010fe20000000000 */
[----:B-1----:R-:W-:Y:S01]  /*1a70*/  IMAD.MOV.U32 R13, RZ, RZ, RZ ;  /* 0x000000ffff0d7224 */ /* 0x002fe200078e00ff */
[----:B------:R-:W3:Y:S01]  /*1a80*/  @P0 LDG.E.EL R112, desc[UR6][R6.64+-0x600] ;  /* 0xfffa000606700981 */ /* 0x000ee2000c2e1900 */
[----:B------:R-:W-:-:S04]  /*1a90*/  IMAD.MOV.U32 R14, RZ, RZ, RZ ;  /* 0x000000ffff0e7224 */ /* 0x000fc800078e00ff */
[----:B------:R-:W4:Y:S01]  /*1aa0*/  @P0 LDG.E.EL R13, desc[UR6][R10.64+-0x600] ;  /* 0xfffa00060a0d0981 */ /* 0x000f22000c2e1900 */
[----:B--2---:R-:W-:-:S03]  /*1ab0*/  SEL R118, R2, RZ, P0 ;  /* 0x000000ff02767207 */ /* 0x004fc60000000000 */
[----:B------:R0:W2:Y:S01]  /*1ac0*/  @P0 LDG.E.EL R14, desc[UR6][R10.64+-0x600] ;  /* 0xfffa00060a0e0981 */ /* 0x0000a2000c2e1900 */
[----:B-----5:R-:W-:Y:S02]  /*1ad0*/  SEL R117, R3, RZ, P0 ;  /* 0x000000ff03757207 */ /* 0x020fe40000000000 */
[----:B------:R-:W1:Y:S02]  /*1ae0*/  LDC.64 R2, c[0x0][0x2a0] ;  /* 0x0000a800ff027b82 */ /* 0x000e640000000a00 */
[----:B-1----:R-:W-:-:S05]  /*1af0*/  IMAD.WIDE R2, R199, 0x4, R2 ;  /* 0x00000004c7027825 */ /* 0x002fca00078e0202 */
[----:B------:R-:W5:Y:S02]  /*1b00*/  @P6 LDG.E.EL R8, desc[UR6][R2.64+-0x700] ;  /* 0xfff9000602086981 */ /* 0x000f64000c2e1900 */
[----:B-----5:R-:W-:-:S05]  /*1b10*/  SEL R8, R8, RZ, P6 ;  /* 0x000000ff08087207 */ /* 0x020fca0003000000 */
[----:B------:R-:W-:Y:S01]  /*1b20*/  FADD R9, R8, 9.9999997473787516356e-06 ;  /* 0x3727c5ac08097421 */ /* 0x000fe20000000000 */
[----:B------:R-:W-:-:S06]  /*1b30*/  IMAD.MOV.U32 R8, RZ, RZ, RZ ;  /* 0x000000ffff087224 */ /* 0x000fcc00078e00ff */
[----:B------:R-:W5:Y:S01]  /*1b40*/  @P6 LDG.E.EL R8, desc[UR6][R2.64+-0x700] ;  /* 0xfff9000602086981 */ /* 0x000f62000c2e1900 */
[----:B------:R-:W-:Y:S02]  /*1b50*/  IMAD.MOV.U32 R116, RZ, RZ, RZ ;  /* 0x000000ffff747224 */ /* 0x000fe400078e00ff */
[----:B------:R-:W-:-:S04]  /*1b60*/  IMAD.MOV.U32 R12, RZ, RZ, RZ ;  /* 0x000000ffff0c7224 */ /* 0x000fc800078e00ff */
[----:B------:R-:W2:Y:S04]  /*1b70*/  @P0 LDG.E.EL R116, desc[UR6][R6.64+-0x600] ;  /* 0xfffa000606740981 */ /* 0x000ea8000c2e1900 */
[----:B------:R1:W2:Y:S01]  /*1b80*/  @P0 LDG.E.EL R12, desc[UR6][R6.64+-0x600] ;  /* 0xfffa0006060c0981 */ /* 0x0002a2000c2e1900 */
[----:B-----5:R-:W-:-:S05]  /*1b90*/  SEL R8, R8, RZ, P6 ;  /* 0x000000ff08087207 */ /* 0x020fca0003000000 */
[----:B0-----:R-:W-:Y:S01]  /*1ba0*/  FADD R10, R8, 9.9999997473787516356e-06 ;  /* 0x3727c5ac080a7421 */ /* 0x001fe20000000000 */
[----:B------:R-:W-:-:S06]  /*1bb0*/  IMAD.MOV.U32 R8, RZ, RZ, RZ ;  /* 0x000000ffff087224 */ /* 0x000fcc00078e00ff */
[----:B------:R-:W5:Y:S01]  /*1bc0*/  @P6 LDG.E.EL R8, desc[UR6][R2.64+-0x700] ;  /* 0xfff9000602086981 */ /* 0x000f62000c2e1900 */
[----:B------:R0:W-:Y:S01]  /*1bd0*/  MUFU.SQRT R140, R9 ;  /* 0x00000009008c7308 */ /* 0x0001e20000002000 */
[----:B------:R-:W-:Y:S01]  /*1be0*/  FADD R197, R110, 9.9999997473787516356e-06 ;  /* 0x3727c5ac6ec57421 */ /* 0x000fe20000000000 */
[----:B------:R-:W-:-:S06]  /*1bf0*/  FADD R24, R24, 9.9999997473787516356e-06 ;  /* 0x3727c5ac18187421 */ /* 0x000fcc0000000000 */
[----:B------:R-:W0:Y:S08]  /*1c00*/  MUFU.SQRT R197, R197 ;  /* 0x000000c500c57308 */ /* 0x000e300000002000 */
[----:B------:R-:W0:Y:S01]  /*1c10*/  MUFU.SQRT R195, R24 ;  /* 0x0000001800c37308 */ /* 0x000e220000002000 */
[----:B-----5:R-:W-:-:S05]  /*1c20*/  SEL R8, R8, RZ, P6 ;  /* 0x000000ff08087207 */ /* 0x020fca0003000000 */
[----:B0-----:R-:W-:Y:S01]  /*1c30*/  FADD R9, R8, 9.9999997473787516356e-06 ;  /* 0x3727c5ac08097421 */ /* 0x001fe20000000000 */
[----:B------:R-:W-:-:S06]  /*1c40*/  IMAD.MOV.U32 R8, RZ, RZ, RZ ;  /* 0x000000ffff087224 */ /* 0x000fcc00078e00ff */
[----:B------:R-:W5:Y:S01]  /*1c50*/  @P6 LDG.E.EL R8, desc[UR6][R2.64+-0x700] ;  /* 0xfff9000602086981 */ /* 0x000f62000c2e1900 */
[----:B-1----:R-:W-:Y:S02]  /*1c60*/  SEL R7, R114, RZ, P0 ;  /* 0x000000ff72077207 */ /* 0x002fe40000000000 */
[----:B------:R-:W-:Y:S02]  /*1c70*/  SEL R6, R115, RZ, P0 ;  /* 0x000000ff73067207 */ /* 0x000fe40000000000 */
[----:B---3--:R-:W-:Y:S02]  /*1c80*/  SEL R110, R112, RZ, P0 ;  /* 0x000000ff706e7207 */ /* 0x008fe40000000000 */
[----:B------:R-:W-:Y:S02]  /*1c90*/  SEL R129, R129, RZ, P0 ;  /* 0x000000ff81817207 */ /* 0x000fe40000000000 */
[----:B------:R-:W-:Y:S02]  /*1ca0*/  SEL R124, R124, RZ, P0 ;  /* 0x000000ff7c7c7207 */ /* 0x000fe40000000000 */
[----:B------:R-:W-:-:S02]  /*1cb0*/  SEL R127, R127, RZ, P0 ;  /* 0x000000ff7f7f7207 */ /* 0x000fc40000000000 */
[----:B------:R-:W-:Y:S02]  /*1cc0*/  SEL R125, R125, RZ, P0 ;  /* 0x000000ff7d7d7207 */ /* 0x000fe40000000000 */
[----:B------:R-:W-:Y:S02]  /*1cd0*/  SEL R121, R121, RZ, P0 ;  /* 0x000000ff79797207 */ /* 0x000fe40000000000 */
[----:B--2---:R-:W-:Y:S02]  /*1ce0*/  SEL R116, R116, RZ, P0 ;  /* 0x000000ff74747207 */ /* 0x004fe40000000000 */
[----:B------:R-:W-:Y:S02]  /*1cf0*/  SEL R112, R12, RZ, P0 ;  /* 0x000000ff0c707207 */ /* 0x000fe40000000000 */
[----:B------:R-:W-:Y:S02]  /*1d00*/  SEL R122, R122, RZ, P0 ;  /* 0x000000ff7a7a7207 */ /* 0x000fe40000000000 */
[----:B------:R-:W-:-:S02]  /*1d10*/  SEL R123, R123, RZ, P0 ;  /* 0x000000ff7b7b7207 */ /* 0x000fc40000000000 */
[----:B----4-:R-:W-:Y:S02]  /*1d20*/  SEL R115, R13, RZ, P0 ;  /* 0x000000ff0d737207 */ /* 0x010fe40000000000 */
[----:B------:R-:W-:Y:S02]  /*1d30*/  SEL R114, R14, RZ, P0 ;  /* 0x000000ff0e727207 */ /* 0x000fe40000000000 */
[----:B------:R-:W-:Y:S02]  /*1d40*/  SEL R119, R119, RZ, P0 ;  /* 0x000000ff77777207 */ /* 0x000fe40000000000 */
[----:B------:R-:W-:Y:S02]  /*1d50*/  SEL R120, R120, RZ, P0 ;  /* 0x000000ff78787207 */ /* 0x000fe40000000000 */
[----:B------:R-:W-:Y:S02]  /*1d60*/  FSETP.GT.AND P0, PT, R197, 8.50705917302346158658e+37, PT ;  /* 0x7e800000c500780b */ /* 0x000fe40003f04000 */
        /* <DEDUP_REMOVED lines=19> */
[----:B------:R-:W-:Y:S02]  /*1ea0*/  FSETP.GT.AND P4, PT, R195, 8.50705917302346158658e+37, PT ;  /* 0x7e800000c300780b */ /* 0x000fe40003f84000 */
[----:B------:R-:W-:Y:S02]  /*1eb0*/  P2R R134, PR, RZ, 0x8 ;  /* 0x00000008ff867803 */ /* 0x000fe40000000000 */
[C---:B------:R-:W-:Y:S01]  /*1ec0*/  FSETP.GEU.AND P3, PT, R197.reuse, 1.175494350822287508e-38, PT ;  /* 0x00800000c500780b */ /* 0x040fe20003f6e000 */
[----:B------:R-:W-:Y:S01]  /*1ed0*/  @P0 FMUL R197, R197, 0.25 ;  /* 0x3e800000c5c50820 */ /* 0x000fe20000400000 */
[----:B------:R-:W-:Y:S01]  /*1ee0*/  FSEL R178, R187, 1, P0 ;  /* 0x3f800000bbb27808 */ /* 0x000fe20000000000 */
[----:B------:R-:W0:Y:S01]  /*1ef0*/  MUFU.SQRT R135, R10 ;  /* 0x0000000a00877308 */ /* 0x000e220000002000 */
[----:B------:R-:W-:Y:S02]  /*1f00*/  FSETP.GEU.AND P0, PT, R195, 1.175494350822287508e-38, PT ;  /* 0x00800000c300780b */ /* 0x000fe40003f0e000 */
[----:B------:R-:W-:-:S03]  /*1f10*/  FSEL R179, R187, 1, P4 ;  /* 0x3f800000bbb37808 */ /* 0x000fc60002000000 */
[----:B------:R-:W-:Y:S01]  /*1f20*/  @P4 FMUL R195, R195, 0.25 ;  /* 0x3e800000c3c34820 */ /* 0x000fe20000400000 */
[----:B------:R-:W-:Y:S01]  /*1f30*/  FSETP.GT.AND P4, PT, R140, 8.50705917302346158658e+37, PT ;  /* 0x7e8000008c00780b */ /* 0x000fe20003f84000 */
[----:B------:R-:W1:Y:S01]  /*1f40*/  MUFU.SQRT R196, R9 ;  /* 0x0000000900c47308 */ /* 0x000e620000002000 */
[----:B------:R-:W-:Y:S01]  /*1f50*/  P2R R11, PR, RZ, 0x2 ;  /* 0x00000002ff0b7803 */ /* 0x000fe20000000000 */
[----:B------:R-:W-:Y:S01]  /*1f60*/  FADD R126, R126, 9.9999997473787516356e-06 ;  /* 0x3727c5ac7e7e7421 */ /* 0x000fe20000000000 */
[----:B------:R-:W-:Y:S02]  /*1f70*/  FSETP.GEU.AND P1, PT, R140, 1.175494350822287508e-38, PT ;  /* 0x008000008c00780b */ /* 0x000fe40003f2e000 */
[----:B------:R-:W-:-:S03]  /*1f80*/  FSEL R147, R187, 1, P4 ;  /* 0x3f800000bb937808 */ /* 0x000fc60002000000 */
[----:B------:R-:W2:Y:S04]  /*1f90*/  MUFU.SQRT R154, R126 ;  /* 0x0000007e009a7308 */ /* 0x000ea80000002000 */
[----:B------:R-:W-:Y:S01]  /*1fa0*/  @P4 FMUL R140, R140, 0.25 ;  /* 0x3e8000008c8c4820 */ /* 0x000fe20000400000 */
[C---:B0-----:R-:W-:Y:S02]  /*1fb0*/  FSETP.GT.AND P4, PT, R135.reuse, 8.50705917302346158658e+37, PT ;  /* 0x7e8000008700780b */ /* 0x041fe40003f84000 */
[----:B------:R-:W-:Y:S02]  /*1fc0*/  P2R R14, PR, RZ, 0x2 ;  /* 0x00000002ff0e7803 */ /* 0x000fe40000000000 */
[----:B------:R-:W-:Y:S01]  /*1fd0*/  FSETP.GEU.AND P1, PT, R135, 1.175494350822287508e-38, PT ;  /* 0x008000008700780b */ /* 0x000fe20003f2e000 */
[----:B------:R-:W-:-:S03]  /*1fe0*/  FADD R25, R25, 9.9999997473787516356e-06 ;  /* 0x3727c5ac19197421 */ /* 0x000fc60000000000 */
[----:B------:R-:W-:Y:S02]  /*1ff0*/  P2R R15, PR, RZ, 0x2 ;  /* 0x00000002ff0f7803 */ /* 0x000fe40000000000 */
[C---:B-1----:R-:W-:Y:S02]  /*2000*/  FSETP.GEU.AND P1, PT, R196.reuse, 1.175494350822287508e-38, PT ;  /* 0x00800000c400780b */ /* 0x042fe40003f2e000 */
[----:B------:R-:W-:Y:S01]  /*2010*/  FSEL R137, R187, 1, P4 ;  /* 0x3f800000bb897808 */ /* 0x000fe20002000000 */
[----:B------:R-:W-:Y:S01]  /*2020*/  @P4 FMUL R135, R135, 0.25 ;  /* 0x3e80000087874820 */ /* 0x000fe20000400000 */
[----:B------:R-:W-:Y:S02]  /*2030*/  FSETP.GT.AND P4, PT, R196, 8.50705917302346158658e+37, PT ;  /* 0x7e800000c400780b */ /* 0x000fe40003f84000 */
[----:B------:R-:W-:Y:S02]  /*2040*/  P2R R205, PR, RZ, 0x20 ;  /* 0x00000020ffcd7803 */ /* 0x000fe40000000000 */
[----:B------:R-:W-:Y:S01]  /*2050*/  P2R R9, PR, RZ, 0x2 ;  /* 0x00000002ff097803 */ /* 0x000fe20000000000 */
[----:B------:R-:W-:Y:S01]  /*2060*/  @!P0 FMUL R195, R195, 16777216 ;  /* 0x4b800000c3c38820 */ /* 0x000fe20000400000 */
[----:B------:R-:W-:Y:S01]  /*2070*/  ISETP.NE.AND P5, PT, R130, RZ, PT ;  /* 0x000000ff8200720c */ /* 0x000fe20003fa5270 */
[----:B------:R-:W-:Y:S01]  /*2080*/  @!P0 FMUL R179, R179, 16777216 ;  /* 0x4b800000b3b38820 */ /* 0x000fe20000400000 */
[----:B------:R-:W-:Y:S01]  /*2090*/  MUFU.SQRT R130, R25 ;  /* 0x0000001900827308 */ /* 0x000fe20000002000 */
[----:B--2---:R-:W-:Y:S01]  /*20a0*/  FSETP.GT.AND P0, PT, R154, 8.50705917302346158658e+37, PT ;  /* 0x7e8000009a00780b */ /* 0x004fe20003f04000 */
[----:B------:R-:W-:Y:S01]  /*20b0*/  FADD R23, R23, 9.9999997473787516356e-06 ;  /* 0x3727c5ac17177421 */ /* 0x000fe20000000000 */
[----:B------:R-:W-:-:S02]  /*20c0*/  FSEL R156, R187, 1, P4 ;  /* 0x3f800000bb9c7808 */ /* 0x000fc40002000000 */
[----:B------:R-:W-:Y:S01]  /*20d0*/  @P4 FMUL R196, R196, 0.25 ;  /* 0x3e800000c4c44820 */ /* 0x000fe20000400000 */
[----:B------:R-:W-:Y:S02]  /*20e0*/  FSEL R145, R187, 1, P0 ;  /* 0x3f800000bb917808 */ /* 0x000fe40000000000 */
[----:B------:R-:W-:Y:S01]  /*20f0*/  MUFU.SQRT R151, R23 ;  /* 0x0000001700977308 */ /* 0x000fe20000002000 */
[----:B------:R-:W-:-:S07]  /*2100*/  FADD R22, R22, 9.9999997473787516356e-06 ;  /* 0x3727c5ac16167421 */ /* 0x000fce0000000000 */
[----:B------:R-:W-:Y:S01]  /*2110*/  MUFU.SQRT R136, R22 ;  /* 0x0000001600887308 */ /* 0x000fe20000002000 */
[----:B------:R-:W-:-:S07]  /*2120*/  FADD R133, R133, 9.9999997473787516356e-06 ;  /* 0x3727c5ac85857421 */ /* 0x000fce0000000000 */
[----:B------:R-:W-:Y:S01]  /*2130*/  MUFU.SQRT R193, R133 ;  /* 0x0000008500c17308 */ /* 0x000fe20000002000 */
[----:B------:R-:W-:-:S07]  /*2140*/  FADD R132, R132, 9.9999997473787516356e-06 ;  /* 0x3727c5ac84847421 */ /* 0x000fce0000000000 */
[----:B------:R-:W-:Y:S01]  /*2150*/  MUFU.SQRT R191, R132 ;  /* 0x0000008400bf7308 */ /* 0x000fe20000002000 */
[----:B------:R-:W-:Y:S02]  /*2160*/  P2R R203, PR, RZ, 0x4 ;  /* 0x00000004ffcb7803 */ /* 0x000fe40000000000 */
[----:B------:R-:W-:Y:S01]  /*2170*/  ISETP.NE.AND P2, PT, R134, RZ, PT ;  /* 0x000000ff8600720c */ /* 0x000fe20003f45270 */
[----:B------:R-:W-:-:S04]  /*2180*/  FADD R128, R128, 9.9999997473787516356e-06 ;  /* 0x3727c5ac80807421 */ /* 0x000fc80000000000 */
[----:B------:R-:W-:Y:S01]  /*2190*/  MUFU.SQRT R180, R128 ;  /* 0x0000008000b47308 */ /* 0x000fe20000002000 */
[----:B------:R-:W-:Y:S02]  /*21a0*/  P2R R12, PR, RZ, 0x40 ;  /* 0x00000040ff0c7803 */ /* 0x000fe40000000000 */
[----:B-----5:R-:W-:-:S05]  /*21b0*/  SEL R8, R8, RZ, P6 ;  /* 0x000000ff08087207 */ /* 0x020fca0003000000 */
[----:B------:R-:W-:-:S04]  /*21c0*/  FADD R8, R8, 9.9999997473787516356e-06 ;  /* 0x3727c5ac08087421 */ /* 0x000fc80000000000 */
[----:B------:R-:W0:Y:S02]  /*21d0*/  MUFU.SQRT R158, R8 ;  /* 0x00000008009e7308 */ /* 0x000e240000002000 */
[C---:B0-----:R-:W-:Y:S02]  /*21e0*/  FSETP.GT.AND P1, PT, R158.reuse, 8.50705917302346158658e+37, PT ;  /* 0x7e8000009e00780b */ /* 0x041fe40003f24000 */
[----:B------:R-:W-:Y:S02]  /*21f0*/  FSETP.GEU.AND P4, PT, R158, 1.175494350822287508e-38, PT ;  /* 0x008000009e00780b */ /* 0x000fe40003f8e000 */
[----:B------:R-:W-:-:S09]  /*2200*/  FSEL R150, R187, 1, P1 ;  /* 0x3f800000bb967808 */ /* 0x000fd20000800000 */
[----:B------:R-:W-:Y:S01]  /*2210*/  @P1 FMUL R158, R158, 0.25 ;  /* 0x3e8000009e9e1820 */ /* 0x000fe20000400000 */
[C---:B------:R-:W-:Y:S01]  /*2220*/  FSETP.GEU.AND P1, PT, R154.reuse, 1.175494350822287508e-38, PT ;  /* 0x008000009a00780b */ /* 0x040fe20003f2e000 */
[----:B------:R-:W-:Y:S01]  /*2230*/  @P0 FMUL R154, R154, 0.25 ;  /* 0x3e8000009a9a0820 */ /* 0x000fe20000400000 */
[C---:B------:R-:W-:Y:S02]  /*2240*/  FSETP.GT.AND P0, PT, R130.reuse, 8.50705917302346158658e+37, PT ;  /* 0x7e8000008200780b */ /* 0x040fe40003f04000 */
[----:B------:R-:W-:Y:S02]  /*2250*/  P2R R10, PR, RZ, 0x2 ;  /* 0x00000002ff0a7803 */ /* 0x000fe40000000000 */
[----:B------:R-:W-:Y:S02]  /*2260*/  FSETP.GEU.AND P1, PT, R130, 1.175494350822287508e-38, PT ;  /* 0x008000008200780b */ /* 0x000fe40003f2e000 */
[----:B------:R-:W-:-:S07]  /*2270*/  FSEL R149, R187, 1, P0 ;  /* 0x3f800000bb957808 */ /* 0x000fce0000000000 */
        /* <DEDUP_REMOVED lines=11> */
[----:B------:R-:W-:Y:S01]  /*2330*/  FSETP.GT.AND P0, PT, R193, 8.50705917302346158658e+37, PT ;  /* 0x7e800000c100780b */ /* 0x000fe20003f04000 */
[----:B------:R-:W-:Y:S01]  /*2340*/  FADD R8, R131, 9.9999997473787516356e-06 ;  /* 0x3727c5ac83087421 */ /* 0x000fe20000000000 */
[----:B------:R-:W-:Y:S02]  /*2350*/  P2R R143, PR, RZ, 0x2 ;  /* 0x00000002ff8f7803 */ /* 0x000fe40000000000 */
[----:B------:R-:W-:Y:S01]  /*2360*/  FSETP.GEU.AND P1, PT, R193, 1.175494350822287508e-38, PT ;  /* 0x00800000c100780b */ /* 0x000fe20003f2e000 */
[----:B------:R-:W0:Y:S01]  /*2370*/  MUFU.SQRT R189, R8 ;  /* 0x0000000800bd7308 */ /* 0x000e220000002000 */
[----:B------:R-:W-:-:S07]  /*2380*/  FSEL R134, R187, 1, P0 ;  /* 0x3f800000bb867808 */ /* 0x000fce0000000000 */
[----:B------:R-:W-:Y:S01]  /*2390*/  @P0 FMUL R193, R193, 0.25 ;  /* 0x3e800000c1c10820 */ /* 0x000fe20000400000 */
[C---:B------:R-:W-:Y:S02]  /*23a0*/  FSETP.GT.AND P0, PT, R191.reuse, 8.50705917302346158658e+37, PT ;  /* 0x7e800000bf00780b */ /* 0x040fe40003f04000 */
[----:B------:R-:W-:Y:S02]  /*23b0*/  P2R R163, PR, RZ, 0x2 ;  /* 0x00000002ffa37803 */ /* 0x000fe40000000000 */
[----:B------:R-:W-:Y:S02]  /*23c0*/  FSETP.GEU.AND P1, PT, R191, 1.175494350822287508e-38, PT ;  /* 0x00800000bf00780b */ /* 0x000fe40003f2e000 */
[----:B------:R-:W-:-:S07]  /*23d0*/  FSEL R153, R187, 1, P0 ;  /* 0x3f800000bb997808 */ /* 0x000fce0000000000 */
[----:B------:R-:W-:Y:S01]  /*23e0*/  @P0 FMUL R191, R191, 0.25 ;  /* 0x3e800000bfbf0820 */ /* 0x000fe20000400000 */
[----:B0-----:R-:W-:Y:S01]  /*23f0*/  FSETP.GT.AND P0, PT, R189, 8.50705917302346158658e+37, PT ;  /* 0x7e800000bd00780b */ /* 0x001fe20003f04000 */
[----:B------:R-:W-:Y:S01]  /*2400*/  FADD R8, R141, 9.9999997473787516356e-06 ;  /* 0x3727c5ac8d087421 */ /* 0x000fe20000000000 */
[----:B------:R-:W-:Y:S02]  /*2410*/  P2R R164, PR, RZ, 0x2 ;  /* 0x00000002ffa47803 */ /* 0x000fe40000000000 */
[----:B------:R-:W-:Y:S01]  /*2420*/  FSETP.GEU.AND P1, PT, R189, 1.175494350822287508e-38, PT ;  /* 0x00800000bd00780b */ /* 0x000fe20003f2e000 */
[----:B------:R-:W0:Y:S01]  /*2430*/  MUFU.SQRT R141, R8 ;  /* 0x00000008008d7308 */ /* 0x000e220000002000 */
[----:B------:R-:W-:Y:S02]  /*2440*/  FSEL R152, R187, 1, P0 ;  /* 0x3f800000bb987808 */ /* 0x000fe40000000000 */
[----:B------:R-:W-:-:S05]  /*2450*/  FSETP.GEU.AND P6, PT, R180, 1.175494350822287508e-38, PT ;  /* 0x00800000b400780b */ /* 0x000fca0003fce000 */
[----:B------:R-:W-:Y:S01]  /*2460*/  @P0 FMUL R189, R189, 0.25 ;  /* 0x3e800000bdbd0820 */ /* 0x000fe20000400000 */
[----:B------:R-:W-:Y:S02]  /*2470*/  FSETP.GT.AND P0, PT, R180, 8.50705917302346158658e+37, PT ;  /* 0x7e800000b400780b */ /* 0x000fe40003f04000 */
[----:B------:R-:W-:Y:S02]  /*2480*/  P2R R23, PR, RZ, 0x40 ;  /* 0x00000040ff177803 */ /* 0x000fe40000000000 */
[----:B------:R-:W-:Y:S01]  /*2490*/  ISETP.NE.AND P6, PT, R9, RZ, PT ;  /* 0x000000ff0900720c */ /* 0x000fe20003fc5270 */
[----:B------:R-:W-:Y:S01]  /*24a0*/  FADD R9, R138, 9.9999997473787516356e-06 ;  /* 0x3727c5ac8a097421 */ /* 0x000fe20000000000 */
[----:B------:R-:W-:-:S03]  /*24b0*/  FSEL R131, R187, 1, P0 ;  /* 0x3f800000bb837808 */ /* 0x000fc60000000000 */
[----:B------:R-:W1:Y:S04]  /*24c0*/  MUFU.SQRT R138, R9 ;  /* 0x00000009008a7308 */ /* 0x000e680000002000 */
[----:B------:R-:W-:Y:S01]  /*24d0*/  @P0 FMUL R180, R180, 0.25 ;  /* 0x3e800000b4b40820 */ /* 0x000fe20000400000 */
[----:B0-----:R-:W-:Y:S01]  /*24e0*/  FSETP.GT.AND P0, PT, R141, 8.50705917302346158658e+37, PT ;  /* 0x7e8000008d00780b */ /* 0x001fe20003f04000 */
[----:B------:R-:W-:Y:S01]  /*24f0*/  FADD R142, R142, 9.9999997473787516356e-06 ;  /* 0x3727c5ac8e8e7421 */ /* 0x000fe20000000000 */
[----:B------:R-:W-:Y:S01]  /*2500*/  @!P5 FMUL R185, R185, 16777216 ;  /* 0x4b800000b9b9d820 */ /* 0x000fe20000400000 */
[----:B------:R-:W-:Y:S01]  /*2510*/  @!P5 FMUL R103, R103, 16777216 ;  /* 0x4b8000006767d820 */ /* 0x000fe20000400000 */
[----:B------:R-:W-:Y:S01]  /*2520*/  FSETP.GEU.AND P5, PT, R141, 1.175494350822287508e-38, PT ;  /* 0x008000008d00780b */ /* 0x000fe20003fae000 */
[----:B------:R-:W0:Y:S01]  /*2530*/  MUFU.SQRT R181, R142 ;  /* 0x0000008e00b57308 */ /* 0x000e220000002000 */
[----:B------:R-:W-:-:S07]  /*2540*/  FSEL R133, R187, 1, P0 ;  /* 0x3f800000bb857808 */ /* 0x000fce0000000000 */
[----:B------:R-:W-:Y:S01]  /*2550*/  @P0 FMUL R141, R141, 0.25 ;  /* 0x3e8000008d8d0820 */ /* 0x000fe20000400000 */
[----:B-1----:R-:W-:Y:S01]  /*2560*/  FSETP.GT.AND P0, PT, R138, 8.50705917302346158658e+37, PT ;  /* 0x7e8000008a00780b */ /* 0x002fe20003f04000 */
[----:B------:R-:W-:Y:S01]  /*2570*/  FADD R139, R139, 9.9999997473787516356e-06 ;  /* 0x3727c5ac8b8b7421 */ /* 0x000fe20000000000 */
[----:B------:R-:W-:Y:S01]  /*2580*/  @!P3 FMUL R197, R197, 16777216 ;  /* 0x4b800000c5c5b820 */ /* 0x000fe20000400000 */
[----:B------:R-:W-:Y:S01]  /*2590*/  @!P3 FMUL R178, R178, 16777216 ;  /* 0x4b800000b2b2b820 */ /* 0x000fe20000400000 */
[----:B------:R-:W-:Y:S01]  /*25a0*/  FSETP.GEU.AND P3, PT, R138, 1.175494350822287508e-38, PT ;  /* 0x008000008a00780b */ /* 0x000fe20003f6e000 */
[----:B------:R-:W1:Y:S01]  /*25b0*/  MUFU.SQRT R177, R139 ;  /* 0x0000008b00b17308 */ /* 0x000e620000002000 */
[----:B------:R-:W-:-:S07]  /*25c0*/  FSEL R146, R187, 1, P0 ;  /* 0x3f800000bb927808 */ /* 0x000fce0000000000 */
[----:B------:R-:W-:Y:S01]  /*25d0*/  @P0 FMUL R138, R138, 0.25 ;  /* 0x3e8000008a8a0820 */ /* 0x000fe20000400000 */
[C---:B0-----:R-:W-:Y:S01]  /*25e0*/  FSETP.GT.AND P0, PT, R181.reuse, 8.50705917302346158658e+37, PT ;  /* 0x7e800000b500780b */ /* 0x041fe20003f04000 */
[----:B------:R-:W-:Y:S01]  /*25f0*/  @!P2 FMUL R186, R186, 16777216 ;  /* 0x4b800000babaa820 */ /* 0x000fe20000400000 */
[----:B------:R-:W-:Y:S01]  /*2600*/  @!P2 FMUL R100, R100, 16777216 ;  /* 0x4b8000006464a820 */ /* 0x000fe20000400000 */
[----:B------:R-:W-:Y:S02]  /*2610*/  FSETP.GEU.AND P2, PT, R181, 1.175494350822287508e-38, PT ;  /* 0x00800000b500780b */ /* 0x000fe40003f4e000 */
[----:B------:R-:W-:-:S08]  /*2620*/  FSEL R155, R187, 1, P0 ;  /* 0x3f800000bb9b7808 */ /* 0x000fd00000000000 */
[----:B------:R-:W-:Y:S01]  /*2630*/  @P0 FMUL R181, R181, 0.25 ;  /* 0x3e800000b5b50820 */ /* 0x000fe20000400000 */
[----:B-1----:R-:W-:Y:S01]  /*2640*/  FSETP.GT.AND P0, PT, R177, 8.50705917302346158658e+37, PT ;  /* 0x7e800000b100780b */ /* 0x002fe20003f04000 */
[----:B------:R-:W-:Y:S01]  /*2650*/  @!P4 FMUL R158, R158, 16777216 ;  /* 0x4b8000009e9ec820 */ /* 0x000fe20000400000 */
[----:B------:R-:W-:Y:S01]  /*2660*/  @!P4 FMUL R150, R150, 16777216 ;  /* 0x4b8000009696c820 */ /* 0x000fe20000400000 */
[----:B------:R-:W-:Y:S02]  /*2670*/  ISETP.GT.AND P4, PT, R97, 0x1bf, PT ;  /* 0x000001bf6100780c */ /* 0x000fe40003f84270 */
[----:B------:R-:W-:Y:S02]  /*2680*/  P2R R165, PR, RZ, 0x2 ;  /* 0x00000002ffa57803 */ /* 0x000fe40000000000 */
[----:B------:R-:W-:Y:S02]  /*2690*/  FSETP.GEU.AND P1, PT, R177, 1.175494350822287508e-38, PT ;  /* 0x00800000b100780b */ /* 0x000fe40003f2e000 */
[----:B------:R-:W-:-:S04]  /*26a0*/  FSEL R157, R187, 1, P0 ;  /* 0x3f800000bb9d7808 */ /* 0x000fc80000000000 */
[----:B------:R-:W-:Y:S01]  /*26b0*/  @P0 FMUL R177, R177, 0.25 ;  /* 0x3e800000b1b10820 */ /* 0x000fe20000400000 */
[----:B------:R-:W-:Y:S01]  /*26c0*/  ISETP.LT.AND P0, PT, R32, 0x400, P4 ;  /* 0x000004002000780c */ /* 0x000fe20002701270 */
[----:B------:R-:W-:-:S12]  /*26d0*/  IMAD.MOV.U32 R8, RZ, RZ, RZ ;  /* 0x000000ffff087224 */ /* 0x000fd800078e00ff */
[----:B------:R-:W2:Y:S01]  /*26e0*/  @P0 LDG.E.EL R8, desc[UR6][R2.64+-0x700] ;  /* 0xfff9000602080981 */ /* 0x000ea2000c2e1900 */
[----:B------:R-:W-:Y:S02]  /*26f0*/  P2R R22, PR, RZ, 0x20 ;  /* 0x00000020ff167803 */ /* 0x000fe40000000000 */
[----:B--2---:R-:W-:-:S05]  /*2700*/  SEL R8, R8, RZ, P0 ;  /* 0x000000ff08087207 */ /* 0x004fca0000000000 */
[----:B------:R-:W-:Y:S01]  /*2710*/  FADD R9, R8, 9.9999997473787516356e-06 ;  /* 0x3727c5ac08097421 */ /* 0x000fe20000000000 */
[----:B------:R-:W-:-:S06]  /*2720*/  IMAD.MOV.U32 R8, RZ, RZ, RZ ;  /* 0x000000ffff087224 */ /* 0x000fcc00078e00ff */
[----:B------:R-:W2:Y:S01]  /*2730*/  @P0 LDG.E.EL R8, desc[UR6][R2.64+-0x700] ;  /* 0xfff9000602080981 */ /* 0x000ea2000c2e1900 */
[----:B------:R-:W0:Y:S01]  /*2740*/  MUFU.SQRT R126, R9 ;  /* 0x00000009007e7308 */ /* 0x000e220000002000 */
[----:B------:R-:W-:Y:S02]  /*2750*/  ISETP.NE.AND P5, PT, R15, RZ, PT ;  /* 0x000000ff0f00720c */ /* 0x000fe40003fa5270 */
[----:B------:R-:W-:Y:S02]  /*2760*/  P2R R15, PR, RZ, 0x2 ;  /* 0x00000002ff0f7803 */ /* 0x000fe40000000000 */
[C---:B0-----:R-:W-:Y:S02]  /*2770*/  FSETP.GT.AND P1, PT, R126.reuse, 8.50705917302346158658e+37, PT ;  /* 0x7e8000007e00780b */ /* 0x041fe40003f24000 */
[----:B------:R-:W-:Y:S02]  /*2780*/  P2R R16, PR, RZ, 0x4 ;  /* 0x00000004ff107803 */ /* 0x000fe40000000000 */
[----:B------:R-:W-:-:S02]  /*2790*/  FSETP.GEU.AND P2, PT, R126, 1.175494350822287508e-38, PT ;  /* 0x008000007e00780b */ /* 0x000fc40003f4e000 */
[----:B------:R-:W-:-:S07]  /*27a0*/  FSEL R128, R187, 1, P1 ;  /* 0x3f800000bb807808 */ /* 0x000fce0000800000 */
[----:B------:R-:W-:Y:S01]  /*27b0*/  @P1 FMUL R126, R126, 0.25 ;  /* 0x3e8000007e7e1820 */ /* 0x000fe20000400000 */
[----:B------:R-:W-:Y:S02]  /*27c0*/  ISETP.NE.AND P1, PT, R10, RZ, PT ;  /* 0x000000ff0a00720c */ /* 0x000fe40003f25270 */
[----:B--2---:R-:W-:-:S05]  /*27d0*/  SEL R8, R8, RZ, P0 ;  /* 0x000000ff08087207 */ /* 0x004fca0000000000 */
[----:B------:R-:W-:Y:S01]  /*27e0*/  FADD R10, R8, 9.9999997473787516356e-06 ;  /* 0x3727c5ac080a7421 */ /* 0x000fe20000000000 */
[----:B------:R-:W-:-:S06]  /*27f0*/  IMAD.MOV.U32 R8, RZ, RZ, RZ ;  /* 0x000000ffff087224 */ /* 0x000fcc00078e00ff */
[----:B------:R-:W2:Y:S02]  /*2800*/  @P0 LDG.E.EL R8, desc[UR6][R2.64+-0x700] ;  /* 0xfff9000602080981 */ /* 0x000ea4000c2e1900 */
[----:B--2---:R-:W-:-:S05]  /*2810*/  SEL R8, R8, RZ, P0 ;  /* 0x000000ff08087207 */ /* 0x004fca0000000000 */
[----:B------:R-:W-:Y:S01]  /*2820*/  FADD R9, R8, 9.9999997473787516356e-06 ;  /* 0x3727c5ac08097421 */ /* 0x000fe20000000000 */
[----:B------:R-:W-:-:S06]  /*2830*/  IMAD.MOV.U32 R8, RZ, RZ, RZ ;  /* 0x000000ffff087224 */ /* 0x000fcc00078e00ff */
[----:B------:R0:W2:Y:S01]  /*2840*/  @P0 LDG.E.EL R8, desc[UR6][R2.64+-0x700] ;  /* 0xfff9000602080981 */ /* 0x0000a2000c2e1900 */
[----:B------:R-:W1:Y:S01]  /*2850*/  MUFU.SQRT R142, R10 ;  /* 0x0000000a008e7308 */ /* 0x000e620000002000 */
[----:B------:R-:W-:-:S07]  /*2860*/  P2R R17, PR, RZ, 0x8 ;  /* 0x00000008ff117803 */ /* 0x000fce0000000000 */
[----:B------:R-:W3:Y:S01]  /*2870*/  MUFU.SQRT R139, R9 ;  /* 0x00000009008b7308 */ /* 0x000ee20000002000 */
[----:B------:R-:W-:Y:S02]  /*2880*/  ISETP.NE.AND P3, PT, R14, RZ, PT ;  /* 0x000000ff0e00720c */ /* 0x000fe40003f65270 */
[----:B------:R-:W-:Y:S01]  /*2890*/  P2R R14, PR, RZ, 0x2 ;  /* 0x00000002ff0e7803 */ /* 0x000fe20000000000 */
[----:B------:R-:W-:Y:S01]  /*28a0*/  @!P6 FMUL R196, R196, 16777216 ;  /* 0x4b800000c4c4e820 */ /* 0x000fe20000400000 */
[----:B------:R-:W-:Y:S01]  /*28b0*/  @!P6 FMUL R156, R156, 16777216 ;  /* 0x4b8000009c9ce820 */ /* 0x000fe20000400000 */
[----:B-1----:R-:W-:Y:S02]  /*28c0*/  FSETP.GEU.AND P1, PT, R142, 1.175494350822287508e-38, PT ;  /* 0x008000008e00780b */ /* 0x002fe40003f2e000 */
[----:B------:R-:W-:Y:S02]  /*28d0*/  P2R R25, PR, RZ, 0x10 ;  /* 0x00000010ff197803 */ /* 0x000fe40000000000 */
[----:B------:R-:W-:-:S02]  /*28e0*/  ISETP.NE.AND P6, PT, R163, RZ, PT ;  /* 0x000000ffa300720c */ /* 0x000fc40003fc5270 */
[----:B------:R-:W-:Y:S02]  /*28f0*/  FSETP.GT.AND P4, PT, R142, 8.50705917302346158658e+37, PT ;  /* 0x7e8000008e00780b */ /* 0x000fe40003f84000 */
[----:B------:R-:W-:Y:S02]  /*2900*/  P2R R163, PR, RZ, 0x2 ;  /* 0x00000002ffa37803 */ /* 0x000fe40000000000 */
[----:B------:R-:W-:Y:S02]  /*2910*/  P2R R169, PR, RZ, 0x4 ;  /* 0x00000004ffa97803 */ /* 0x000fe40000000000 */
[----:B---3--:R-:W-:Y:S02]  /*2920*/  FSETP.GT.AND P1, PT, R139, 8.50705917302346158658e+37, PT ;  /* 0x7e8000008b00780b */ /* 0x008fe40003f24000 */
[----:B------:R-:W-:Y:S01]  /*2930*/  ISETP.NE.AND P2, PT, R13, RZ, PT ;  /* 0x000000ff0d00720c */ /* 0x000fe20003f45270 */
[----:B0-----:R-:W-:-:S03]  /*2940*/  FADD R2, R161, 9.9999997473787516356e-06 ;  /* 0x3727c5aca1027421 */ /* 0x001fc60000000000 */
[----:B------:R-:W-:Y:S02]  /*2950*/  P2R R13, PR, RZ, 0x4 ;  /* 0x00000004ff0d7803 */ /* 0x000fe40000000000 */
[----:B------:R-:W-:Y:S01]  /*2960*/  FSETP.GEU.AND P2, PT, R139, 1.175494350822287508e-38, PT ;  /* 0x008000008b00780b */ /* 0x000fe20003f4e000 */
[----:B------:R0:W-:Y:S01]  /*2970*/  MUFU.SQRT R167, R2 ;  /* 0x0000000200a77308 */ /* 0x0001e20000002000 */
[----:B------:R-:W-:Y:S01]  /*2980*/  @!P3 FMUL R140, R140, 16777216 ;  /* 0x4b8000008c8cb820 */ /* 0x000fe20000400000 */
[----:B------:R-:W-:Y:S01]  /*2990*/  @!P3 FMUL R147, R147, 16777216 ;  /* 0x4b8000009393b820 */ /* 0x000fe20000400000 */
[----:B------:R-:W-:Y:S01]  /*29a0*/  P2R R171, PR, RZ, 0x4 ;  /* 0x00000004ffab7803 */ /* 0x000fe20000000000 */
[----:B------:R-:W-:Y:S01]  /*29b0*/  @!P5 FMUL R135, R135, 16777216 ;  /* 0x4b8000008787d820 */ /* 0x000fe20000400000 */
[----:B------:R-:W-:Y:S01]  /*29c0*/  @!P5 FMUL R137, R137, 16777216 ;  /* 0x4b8000008989d820 */ /* 0x000fe20000400000 */
[----:B------:R-:W-:Y:S01]  /*29d0*/  ISETP.NE.AND P3, PT, R24, RZ, PT ;  /* 0x000000ff1800720c */ /* 0x000fe20003f65270 */
[----:B------:R-:W-:Y:S01]  /*29e0*/  @P4 FMUL R142, R142, 0.25 ;  /* 0x3e8000008e8e4820 */ /* 0x000fe20000400000 */
[----:B0-----:R-:W-:Y:S01]  /*29f0*/  FADD R2, R160, 9.9999997473787516356e-06 ;  /* 0x3727c5aca0027421 */ /* 0x001fe20000000000 */
[----:B------:R-:W-:Y:S01]  /*2a00*/  ISETP.NE.AND P5, PT, R143, RZ, PT ;  /* 0x000000ff8f00720c */ /* 0x000fe20003fa5270 */
[----:B------:R-:W-:Y:S01]  /*2a10*/  @P1 FMUL R139, R139, 0.25 ;  /* 0x3e8000008b8b1820 */ /* 0x000fe20000400000 */
[----:B------:R-:W-:Y:S01]  /*2a20*/  FSEL R132, R187, 1, P4 ;  /* 0x3f800000bb847808 */ /* 0x000fe20002000000 */
[----:B------:R-:W-:Y:S01]  /*2a30*/  @!P6 FMUL R193, R193, 16777216 ;  /* 0x4b800000c1c1e820 */ /* 0x000fe20000400000 */
[----:B------:R-:W-:Y:S01]  /*2a40*/  ISETP.NE.AND P4, PT, R165, RZ, PT ;  /* 0x000000ffa500720c */ /* 0x000fe20003f85270 */
[----:B------:R-:W-:Y:S01]  /*2a50*/  @!P6 FMUL R134, R134, 16777216 ;  /* 0x4b8000008686e820 */ /* 0x000fe20000400000 */
[----:B------:R-:W-:Y:S01]  /*2a60*/  FSEL R143, R187, 1, P1 ;  /* 0x3f800000bb8f7808 */ /* 0x000fe20000800000 */
[----:B------:R-:W0:Y:S01]  /*2a70*/  MUFU.SQRT R165, R2 ;  /* 0x0000000200a57308 */ /* 0x000e220000002000 */
[----:B------:R-:W-:-:S02]  /*2a80*/  P2R R24, PR, RZ, 0x1 ;  /* 0x00000001ff187803 */ /* 0x000fc40000000000 */
[----:B------:R-:W-:Y:S01]  /*2a90*/  ISETP.NE.AND P6, PT, R23, RZ, PT ;  /* 0x000000ff1700720c */ /* 0x000fe20003fc5270 */
[----:B------:R-:W-:Y:S01]  /*2aa0*/  FADD R7, R7, 9.9999997473787516356e-06 ;  /* 0x3727c5ac07077421 */ /* 0x000fe20000000000 */
[----:B------:R-:W-:-:S03]  /*2ab0*/  FADD R162, R162, 9.9999997473787516356e-06 ;  /* 0x3727c5aca2a27421 */ /* 0x000fc60000000000 */
[----:B------:R-:W-:Y:S08]  /*2ac0*/  MUFU.SQRT R172, R7 ;  /* 0x0000000700ac7308 */ /* 0x000ff00000002000 */
[----:B------:R-:W-:Y:S01]  /*2ad0*/  @!P6 FMUL R180, R180, 16777216 ;  /* 0x4b800000b4b4e820 */ /* 0x000fe20000400000 */
[----:B------:R-:W-:Y:S01]  /*2ae0*/  @!P6 FMUL R131, R131, 16777216 ;  /* 0x4b8000008383e820 */ /* 0x000fe20000400000 */
[----:B0-----:R-:W-:Y:S01]  /*2af0*/  FSETP.GEU.AND P6, PT, R165, 1.175494350822287508e-38, PT ;  /* 0x00800000a500780b */ /* 0x001fe20003fce000 */
[----:B------:R-:W0:Y:S03]  /*2b00*/  MUFU.SQRT R170, R162 ;  /* 0x000000a200aa7308 */ /* 0x000e260000002000 */
[----:B------:R-:W-:-:S02]  /*2b10*/  P2R R9, PR, RZ, 0x40 ;  /* 0x00000040ff097803 */ /* 0x000fc40000000000 */
[----:B------:R-:W-:Y:S01]  /*2b20*/  ISETP.NE.AND P6, PT, R171, RZ, PT ;  /* 0x000000ffab00720c */ /* 0x000fe20003fc5270 */
[----:B------:R-:W-:Y:S01]  /*2b30*/  FADD R3, R159, 9.9999997473787516356e-06 ;  /* 0x3727c5ac9f037421 */ /* 0x000fe20000000000 */
[----:B------:R-:W-:Y:S01]  /*2b40*/  FADD R6, R6, 9.9999997473787516356e-06 ;  /* 0x3727c5ac06067421 */ /* 0x000fe20000000000 */
[----:B------:R-:W-:Y:S01]  /*2b50*/  FADD R5, R5, 9.9999997473787516356e-06 ;  /* 0x3727c5ac05057421 */ /* 0x000fe20000000000 */
[----:B------:R-:W-:Y:S01]  /*2b60*/  FADD R4, R4, 9.9999997473787516356e-06 ;  /* 0x3727c5ac04047421 */ /* 0x000fe20000000000 */
[----:B------:R-:W-:Y:S01]  /*2b70*/  MUFU.SQRT R159, R3 ;  /* 0x00000003009f7308 */ /* 0x000fe20000002000 */
[----:B------:R-:W-:Y:S01]  /*2b80*/  @!P3 FMUL R151, R151, 16777216 ;  /* 0x4b8000009797b820 */ /* 0x000fe20000400000 */
[----:B------:R-:W-:Y:S01]  /*2b90*/  @!P3 FMUL R148, R148, 16777216 ;  /* 0x4b8000009494b820 */ /* 0x000fe20000400000 */
[----:B------:R-:W-:Y:S01]  /*2ba0*/  @!P4 FMUL R189, R189, 16777216 ;  /* 0x4b800000bdbdc820 */ /* 0x000fe20000400000 */
[----:B------:R-:W-:Y:S01]  /*2bb0*/  @!P4 FMUL R152, R152, 16777216 ;  /* 0x4b8000009898c820 */ /* 0x000fe20000400000 */
[----:B------:R-:W-:-:S03]  /*2bc0*/  ISETP.NE.AND P3, PT, R17, RZ, PT ;  /* 0x000000ff1100720c */ /* 0x000fc60003f65270 */
[----:B------:R1:W3:Y:S01]  /*2bd0*/  MUFU.SQRT R175, R6 ;  /* 0x0000000600af7308 */ /* 0x0002e20000002000 */
[----:B0-----:R-:W-:-:S07]  /*2be0*/  FSETP.GEU.AND P4, PT, R170, 1.175494350822287508e-38, PT ;  /* 0x00800000aa00780b */ /* 0x001fce0003f8e000 */
[----:B------:R-:W-:Y:S01]  /*2bf0*/  MUFU.SQRT R176, R4 ;  /* 0x0000000400b07308 */ /* 0x000fe20000002000 */
[----:B------:R-:W-:Y:S01]  /*2c00*/  @!P5 FMUL R136, R136, 16777216 ;  /* 0x4b8000008888d820 */ /* 0x000fe20000400000 */
[----:B------:R-:W-:Y:S01]  /*2c10*/  @!P5 FMUL R144, R144, 16777216 ;  /* 0x4b8000009090d820 */ /* 0x000fe20000400000 */
[----:B------:R-:W-:Y:S01]  /*2c20*/  ISETP.NE.AND P5, PT, R22, RZ, PT ;  /* 0x000000ff1600720c */ /* 0x000fe20003fa5270 */
[----:B------:R-:W-:Y:S01]  /*2c30*/  @!P3 FMUL R138, R138, 16777216 ;  /* 0x4b8000008a8ab820 */ /* 0x000fe20000400000 */
[----:B------:R-:W-:Y:S01]  /*2c40*/  @!P3 FMUL R146, R146, 16777216 ;  /* 0x4b8000009292b820 */ /* 0x000fe20000400000 */
[----:B-1----:R-:W0:Y:S10]  /*2c50*/  LDC.64 R6, c[0x0][0x2c8] ;  /* 0x0000b200ff067b82 */ /* 0x002e340000000a00 */
[----:B------:R-:W-:Y:S01]  /*2c60*/  @!P5 FMUL R141, R141, 16777216 ;  /* 0x4b8000008d8dd820 */ /* 0x000fe20000400000 */
[----:B------:R-:W-:Y:S01]  /*2c70*/  @!P5 FMUL R133, R133, 16777216 ;  /* 0x4b8000008585d820 */ /* 0x000fe20000400000 */
[----:B---3--:R-:W-:-:S02]  /*2c80*/  FSETP.GEU.AND P5, PT, R175, 1.175494350822287508e-38, PT ;  /* 0x00800000af00780b */ /* 0x008fc40003fae000 */
[----:B--2---:R-:W-:-:S05]  /*2c90*/  SEL R8, R8, RZ, P0 ;  /* 0x000000ff08087207 */ /* 0x004fca0000000000 */
[----:B------:R-:W-:-:S04]  /*2ca0*/  FADD R8, R8, 9.9999997473787516356e-06 ;  /* 0x3727c5ac08087421 */ /* 0x000fc80000000000 */
[----:B------:R-:W1:Y:S01]  /*2cb0*/  MUFU.SQRT R173, R8 ;  /* 0x0000000800ad7308 */ /* 0x000e620000002000 */
[----:B------:R-:W-:Y:S02]  /*2cc0*/  ISETP.NE.AND P0, PT, R164, RZ, PT ;  /* 0x000000ffa400720c */ /* 0x000fe40003f05270 */
[C---:B-1----:R-:W-:Y:S02]  /*2cd0*/  FSETP.GEU.AND P2, PT, R173.reuse, 1.175494350822287508e-38, PT ;  /* 0x00800000ad00780b */ /* 0x042fe40003f4e000 */
[----:B------:R-:W-:Y:S02]  /*2ce0*/  FSETP.GT.AND P1, PT, R173, 8.50705917302346158658e+37, PT ;  /* 0x7e800000ad00780b */ /* 0x000fe40003f24000 */
[----:B------:R-:W-:Y:S02]  /*2cf0*/  P2R R164, PR, RZ, 0x4 ;  /* 0x00000004ffa47803 */ /* 0x000fe40000000000 */
[----:B------:R-:W-:Y:S02]  /*2d00*/  ISETP.NE.AND P2, PT, R13, RZ, PT ;  /* 0x000000ff0d00720c */ /* 0x000fe40003f45270 */
[----:B------:R-:W-:-:S07]  /*2d10*/  FSEL R166, R187, 1, P1 ;  /* 0x3f800000bba67808 */ /* 0x000fce0000800000 */
[----:B------:R-:W-:Y:S01]  /*2d20*/  @P1 FMUL R173, R173, 0.25 ;  /* 0x3e800000adad1820 */ /* 0x000fe20000400000 */
[----:B------:R-:W-:-:S03]  /*2d30*/  ISETP.NE.AND P1, PT, R14, RZ, PT ;  /* 0x000000ff0e00720c */ /* 0x000fc60003f25270 */
[----:B------:R-:W-:Y:S01]  /*2d40*/  @!P2 FMUL R130, R130, 16777216 ;  /* 0x4b8000008282a820 */ /* 0x000fe20000400000 */
[----:B------:R-:W-:Y:S01]  /*2d50*/  @!P2 FMUL R149, R149, 16777216 ;  /* 0x4b8000009595a820 */ /* 0x000fe20000400000 */
[----:B------:R-:W-:Y:S02]  /*2d60*/  ISETP.NE.AND P2, PT, R16, RZ, PT ;  /* 0x000000ff1000720c */ /* 0x000fe40003f45270 */
[----:B------:R-:W-:Y:S02]  /*2d70*/  P2R R8, PR, RZ, 0x40 ;  /* 0x00000040ff087803 */ /* 0x000fe40000000000 */
[----:B------:R-:W-:-:S04]  /*2d80*/  ISETP.NE.AND P6, PT, R163, RZ, PT ;  /* 0x000000ffa300720c */ /* 0x000fc80003fc5270 */
[----:B------:R-:W-:Y:S01]  /*2d90*/  @!P1 FMUL R154, R154, 16777216 ;  /* 0x4b8000009a9a9820 */ /* 0x000fe20000400000 */
[----:B------:R-:W-:Y:S01]  /*2da0*/  @!P1 FMUL R145, R145, 16777216 ;  /* 0x4b80000091919820 */ /* 0x000fe20000400000 */
[----:B------:R-:W-:Y:S02]  /*2db0*/  ISETP.NE.AND P1, PT, R15, RZ, PT ;  /* 0x000000ff0f00720c */ /* 0x000fe40003f25270 */
[----:B------:R-:W-:Y:S01]  /*2dc0*/  P2R R3, PR, RZ, 0x40 ;  /* 0x00000040ff037803 */ /* 0x000fe20000000000 */
[----:B------:R-:W-:Y:S01]  /*2dd0*/  @!P2 FMUL R181, R181, 16777216 ;  /* 0x4b800000b5b5a820 */ /* 0x000fe20000400000 */
[----:B------:R-:W-:Y:S01]  /*2de0*/  @!P2 FMUL R155, R155, 16777216 ;  /* 0x4b8000009b9ba820 */ /* 0x000fe20000400000 */
[----:B------:R-:W-:Y:S02]  /*2df0*/  ISETP.NE.AND P6, PT, R169, RZ, PT ;  /* 0x000000ffa900720c */ /* 0x000fe40003fc5270 */
[----:B------:R-:W-:Y:S01]  /*2e00*/  FSETP.GT.AND P2, PT, R172, 8.50705917302346158658e+37, PT ;  /* 0x7e800000ac00780b */ /* 0x000fe20003f44000 */
[----:B------:R1:W2:Y:S01]  /*2e10*/  MUFU.SQRT R169, R5 ;  /* 0x0000000500a97308 */ /* 0x0002a20000002000 */
[----:B------:R-:W-:Y:S01]  /*2e20*/  @!P0 FMUL R191, R191, 16777216 ;  /* 0x4b800000bfbf8820 */ /* 0x000fe20000400000 */
[----:B------:R-:W-:Y:S01]  /*2e30*/  @!P0 FMUL R153, R153, 16777216 ;  /* 0x4b80000099998820 */ /* 0x000fe20000400000 */
[----:B------:R-:W-:-:S02]  /*2e40*/  FSETP.GT.AND P0, PT, R170, 8.50705917302346158658e+37, PT ;  /* 0x7e800000aa00780b */ /* 0x000fc40003f04000 */
[----:B------:R-:W-:Y:S02]  /*2e50*/  P2R R14, PR, RZ, 0x10 ;  /* 0x00000010ff0e7803 */ /* 0x000fe40000000000 */
[----:B------:R-:W-:Y:S01]  /*2e60*/  FSETP.GT.AND P4, PT, R167, 8.50705917302346158658e+37, PT ;  /* 0x7e800000a700780b */ /* 0x000fe20003f84000 */
[----:B------:R-:W-:Y:S01]  /*2e70*/  @!P1 FMUL R177, R177, 16777216 ;  /* 0x4b800000b1b19820 */ /* 0x000fe20000400000 */
[----:B------:R-:W-:Y:S01]  /*2e80*/  @!P1 FMUL R157, R157, 16777216 ;  /* 0x4b8000009d9d9820 */ /* 0x000fe20000400000 */
[C---:B------:R-:W-:Y:S01]  /*2e90*/  FSETP.GEU.AND P1, PT, R172.reuse, 1.175494350822287508e-38, PT ;  /* 0x00800000ac00780b */ /* 0x040fe20003f2e000 */
[----:B-1----:R-:W1:Y:S01]  /*2ea0*/  LDC.64 R4, c[0x0][0x2a8] ;  /* 0x0000aa00ff047b82 */ /* 0x002e620000000a00 */
[----:B------:R-:W-:Y:S01]  /*2eb0*/  @P2 FMUL R172, R172, 0.25 ;  /* 0x3e800000acac2820 */ /* 0x000fe20000400000 */
[----:B------:R-:W-:Y:S02]  /*2ec0*/  FSEL R163, R187, 1, P2 ;  /* 0x3f800000bba37808 */ /* 0x000fe40001000000 */
[----:B------:R-:W-:-:S02]  /*2ed0*/  FSETP.GT.AND P2, PT, R175, 8.50705917302346158658e+37, PT ;  /* 0x7e800000af00780b */ /* 0x000fc40003f44000 */
[----:B--2---:R-:W-:Y:S01]  /*2ee0*/  FSETP.GT.AND P3, PT, R169, 8.50705917302346158658e+37, PT ;  /* 0x7e800000a900780b */ /* 0x004fe20003f64000 */
[----:B------:R-:W-:Y:S01]  /*2ef0*/  @P0 FMUL R170, R170, 0.25 ;  /* 0x3e800000aaaa0820 */ /* 0x000fe20000400000 */
[----:B------:R-:W-:Y:S02]  /*2f00*/  P2R R2, PR, RZ, 0x40 ;  /* 0x00000040ff027803 */ /* 0x000fe40000000000 */
[----:B------:R-:W-:Y:S02]  /*2f10*/  FSEL R168, R187, 1, P0 ;  /* 0x3f800000bba87808 */ /* 0x000fe40000000000 */
[----:B------:R-:W-:Y:S02]  /*2f20*/  FSETP.GT.AND P6, PT, R176, 8.50705917302346158658e+37, PT ;  /* 0x7e800000b000780b */ /* 0x000fe40003fc4000 */
[C---:B------:R-:W-:Y:S01]  /*2f30*/  FSETP.GEU.AND P0, PT, R167.reuse, 1.175494350822287508e-38, PT ;  /* 0x00800000a700780b */ /* 0x040fe20003f0e000 */
[----:B------:R-:W-:Y:S01]  /*2f40*/  @P4 FMUL R167, R167, 0.25 ;  /* 0x3e800000a7a74820 */ /* 0x000fe20000400000 */
[----:B------:R-:W-:-:S02]  /*2f50*/  FSEL R161, R187, 1, P4 ;  /* 0x3f800000bba17808 */ /* 0x000fc40002000000 */
[----:B------:R-:W-:Y:S01]  /*2f60*/  FSETP.GEU.AND P4, PT, R159, 1.175494350822287508e-38, PT ;  /* 0x008000009f00780b */ /* 0x000fe20003f8e000 */
[----:B------:R-:W-:-:S03]  /*2f70*/  @P2 FMUL R175, R175, 0.25 ;  /* 0x3e800000afaf2820 */ /* 0x000fc60000400000 */
[----:B------:R-:W-:Y:S02]  /*2f80*/  P2R R10, PR, RZ, 0x10 ;  /* 0x00000010ff0a7803 */ /* 0x000fe40000000000 */
[----:B------:R-:W-:Y:S02]  /*2f90*/  ISETP.NE.AND P4, PT, R164, RZ, PT ;  /* 0x000000ffa400720c */ /* 0x000fe40003f85270 */
[----:B------:R-:W-:Y:S02]  /*2fa0*/  FSEL R164, R187, 1, P2 ;  /* 0x3f800000bba47808 */ /* 0x000fe40001000000 */
[C---:B------:R-:W-:Y:S01]  /*2fb0*/  FSETP.GEU.AND P2, PT, R169.reuse, 1.175494350822287508e-38, PT ;  /* 0x00800000a900780b */ /* 0x040fe20003f4e000 */
[----:B------:R-:W-:Y:S01]  /*2fc0*/  @P3 FMUL R169, R169, 0.25 ;  /* 0x3e800000a9a93820 */ /* 0x000fe20000400000 */
[C---:B------:R-:W-:Y:S02]  /*2fd0*/  FSEL R171, R187.reuse, 1, P3 ;  /* 0x3f800000bbab7808 */ /* 0x040fe40001800000 */
[C---:B------:R-:W-:Y:S01]  /*2fe0*/  FSETP.GEU.AND P3, PT, R176.reuse, 1.175494350822287508e-38, PT ;  /* 0x00800000b000780b */ /* 0x040fe20003f6e000 */
[----:B------:R-:W-:Y:S01]  /*2ff0*/  @P6 FMUL R176, R176, 0.25 ;  /* 0x3e800000b0b06820 */ /* 0x000fe20000400000 */
[----:B------:R-:W-:-:S02]  /*3000*/  FSEL R174, R187, 1, P6 ;  /* 0x3f800000bbae7808 */ /* 0x000fc40003000000 */
[----:B------:R-:W-:Y:S02]  /*3010*/  ISETP.NE.AND P6, PT, R2, RZ, PT ;  /* 0x000000ff0200720c */ /* 0x000fe40003fc5270 */
[----:B------:R-:W-:Y:S02]  /*3020*/  P2R R13, PR, RZ, 0x1 ;  /* 0x00000001ff0d7803 */ /* 0x000fe40000000000 */
[----:B------:R-:W-:-:S09]  /*3030*/  FSETP.GT.AND P0, PT, R159, 8.50705917302346158658e+37, PT ;  /* 0x7e8000009f00780b */ /* 0x000fd20003f04000 */
[----:B------:R-:W-:Y:S01]  /*3040*/  @!P6 FMUL R126, R126, 16777216 ;  /* 0x4b8000007e7ee820 */ /* 0x000fe20000400000 */
[----:B------:R-:W-:Y:S01]  /*3050*/  @!P6 FMUL R128, R128, 16777216 ;  /* 0x4b8000008080e820 */ /* 0x000fe20000400000 */
[----:B------:R-:W-:Y:S02]  /*3060*/  ISETP.NE.AND P6, PT, R3, RZ, PT ;  /* 0x000000ff0300720c */ /* 0x000fe40003fc5270 */
[----:B------:R-:W-:Y:S01]  /*3070*/  @P0 FMUL R159, R159, 0.25 ;  /* 0x3e8000009f9f0820 */ /* 0x000fe20000400000 */
[----:B------:R-:W-:Y:S01]  /*3080*/  FSEL R162, R187, 1, P0 ;  /* 0x3f800000bba27808 */ /* 0x000fe20000000000 */
[----:B------:R-:W-:Y:S01]  /*3090*/  @!P4 FMUL R173, R173, 16777216 ;  /* 0x4b800000adadc820 */ /* 0x000fe20000400000 */
[----:B------:R-:W-:Y:S01]  /*30a0*/  FSETP.GT.AND P0, PT, R165, 8.50705917302346158658e+37, PT ;  /* 0x7e800000a500780b */ /* 0x000fe20003f04000 */
[----:B------:R-:W-:Y:S01]  /*30b0*/  @!P4 FMUL R166, R166, 16777216 ;  /* 0x4b800000a6a6c820 */ /* 0x000fe20000400000 */
[----:B------:R-:W-:Y:S01]  /*30c0*/  @!P1 FMUL R172, R172, 16777216 ;  /* 0x4b800000acac9820 */ /* 0x000fe20000400000 */
[----:B------:R-:W-:Y:S01]  /*30d0*/  @!P1 FMUL R163, R163, 16777216 ;  /* 0x4b800000a3a39820 */ /* 0x000fe20000400000 */
[----:B------:R-:W2:Y:S04]  /*30e0*/  LDC.64 R2, c[0x0][0x2b0] ;  /* 0x0000ac00ff027b82 */ /* 0x000ea80000000a00 */
[----:B------:R-:W-:Y:S01]  /*30f0*/  @!P6 FMUL R142, R142, 16777216 ;  /* 0x4b8000008e8ee820 */ /* 0x000fe20000400000 */
[----:B------:R-:W-:Y:S01]  /*3100*/  @!P6 FMUL R132, R132, 16777216 ;  /* 0x4b8000008484e820 */ /* 0x000fe20000400000 */
[----:B------:R-:W-:-:S02]  /*3110*/  ISETP.NE.AND P6, PT, R8, RZ, PT ;  /* 0x000000ff0800720c */ /* 0x000fc40003fc5270 */
[----:B------:R-:W-:Y:S01]  /*3120*/  FSEL R160, R187, 1, P0 ;  /* 0x3f800000bba07808 */ /* 0x000fe20000000000 */
[----:B------:R-:W-:Y:S01]  /*3130*/  @P0 FMUL R165, R165, 0.25 ;  /* 0x3e800000a5a50820 */ /* 0x000fe20000400000 */
[----:B------:R-:W-:-:S09]  /*3140*/  ISETP.NE.AND P0, PT, R14, RZ, PT ;  /* 0x000000ff0e00720c */ /* 0x000fd20003f05270 */
[----:B------:R-:W-:Y:S01]  /*3150*/  @!P6 FMUL R139, R139, 16777216 ;  /* 0x4b8000008b8be820 */ /* 0x000fe20000400000 */
[----:B------:R-:W-:Y:S01]  /*3160*/  @!P6 FMUL R143, R143, 16777216 ;  /* 0x4b8000008f8fe820 */ /* 0x000fe20000400000 */
[----:B------:R-:W-:Y:S02]  /*3170*/  ISETP.NE.AND P6, PT, R9, RZ, PT ;  /* 0x000000ff0900720c */ /* 0x000fe40003fc5270 */
[----:B------:R-:W-:Y:S01]  /*3180*/  @!P0 FMUL R170, R170, 16777216 ;  /* 0x4b800000aaaa8820 */ /* 0x000fe20000400000 */
[----:B------:R-:W-:Y:S01]  /*3190*/  @!P0 FMUL R168, R168, 16777216 ;  /* 0x4b800000a8a88820 */ /* 0x000fe20000400000 */
[----:B------:R-:W-:Y:S02]  /*31a0*/  ISETP.NE.AND P4, PT, R10, RZ, PT ;  /* 0x000000ff0a00720c */ /* 0x000fe40003f85270 */
[----:B------:R-:W-:Y:S02]  /*31b0*/  ISETP.NE.AND P0, PT, R13, RZ, PT ;  /* 0x000000ff0d00720c */ /* 0x000fe40003f05270 */
[----:B------:R-:W-:-:S02]  /*31c0*/  ISETP.NE.AND P1, PT, R11, RZ, PT ;  /* 0x000000ff0b00720c */ /* 0x000fc40003f25270 */
[----:B------:R-:W3:Y:S03]  /*31d0*/  LDC.64 R10, c[0x0][0x298] ;  /* 0x0000a600ff0a7b82 */ /* 0x000ee60000000a00 */
[----:B------:R-:W-:Y:S01]  /*31e0*/  @!P6 FMUL R165, R165, 16777216 ;  /* 0x4b800000a5a5e820 */ /* 0x000fe20000400000 */
[----:B------:R-:W-:Y:S01]  /*31f0*/  @!P6 FMUL R160, R160, 16777216 ;  /* 0x4b800000a0a0e820 */ /* 0x000fe20000400000 */
[----:B------:R-:W-:-:S03]  /*3200*/  ISETP.NE.AND P6, PT, R12, RZ, PT ;  /* 0x000000ff0c00720c */ /* 0x000fc60003fc5270 */
[----:B------:R-:W4:Y:S01]  /*3210*/  LDC.64 R12, c[0x0][0x290] ;  /* 0x0000a400ff0c7b82 */ /* 0x000f220000000a00 */
[----:B------:R-:W-:Y:S01]  /*3220*/  @!P0 FMUL R167, R167, 16777216 ;  /* 0x4b800000a7a78820 */ /* 0x000fe20000400000 */
[----:B------:R-:W-:Y:S01]  /*3230*/  @!P0 FMUL R161, R161, 16777216 ;  /* 0x4b800000a1a18820 */ /* 0x000fe20000400000 */
[----:B------:R-:W-:Y:S01]  /*3240*/  @!P4 FMUL R159, R159, 16777216 ;  /* 0x4b8000009f9fc820 */ /* 0x000fe20000400000 */
[----:B------:R-:W-:Y:S01]  /*3250*/  @!P4 FMUL R162, R162, 16777216 ;  /* 0x4b800000a2a2c820 */ /* 0x000fe20000400000 */
[----:B------:R-:W-:Y:S02]  /*3260*/  ISETP.NE.AND P0, PT, R24, RZ, PT ;  /* 0x000000ff1800720c */ /* 0x000fe40003f05270 */
[----:B------:R-:W-:Y:S01]  /*3270*/  ISETP.NE.AND P4, PT, R25, RZ, PT ;  /* 0x000000ff1900720c */ /* 0x000fe20003f85270 */
[----:B0-----:R-:W-:-:S04]  /*3280*/  IMAD.WIDE R24, R97, 0x4, R6 ;  /* 0x0000000461187825 */ /* 0x001fc800078e0206 */
[----:B------:R-:W-:Y:S02]  /*3290*/  VIADD R9, R97, 0xfffffe40 ;  /* 0xfffffe4061097836 */ /* 0x000fe40000000000 */
[----:B------:R-:W5:Y:S02]  /*32a0*/  LDG.E.EL R25, desc[UR6][R24.64] ;  /* 0x0000000618197981 */ /* 0x000f64000c2e1900 */
[--C-:B------:R-:W-:Y:S02]  /*32b0*/  IMAD.IADD R15, R21, 0x1, R9.reuse ;  /* 0x00000001150f7824 */ /* 0x100fe400078e0209 */
[----:B------:R-:W-:Y:S01]  /*32c0*/  @!P2 FMUL R169, R169, 16777216 ;  /* 0x4b800000a9a9a820 */ /* 0x000fe20000400000 */
[----:B------:R-:W-:Y:S01]  /*32d0*/  @!P2 FMUL R171, R171, 16777216 ;  /* 0x4b800000ababa820 */ /* 0x000fe20000400000 */
[--C-:B------:R-:W-:Y:S01]  /*32e0*/  IMAD.IADD R7, R201, 0x1, R9.reuse ;  /* 0x00000001c9077824 */ /* 0x100fe200078e0209 */
[----:B------:R-:W-:Y:S01]  /*32f0*/  ISETP.NE.AND P2, PT, R203, RZ, PT ;  /* 0x000000ffcb00720c */ /* 0x000fe20003f45270 */
[----:B------:R-:W-:-:S02]  /*3300*/  IMAD.IADD R17, R18, 0x1, R9 ;  /* 0x0000000112117824 */ /* 0x000fc400078e0209 */
[--C-:B------:R-:W-:Y:S02]  /*3310*/  IMAD.IADD R19, R19, 0x1, R9.reuse ;  /* 0x0000000113137824 */ /* 0x100fe400078e0209 */
[--C-:B------:R-:W-:Y:S02]  /*3320*/  IMAD.IADD R21, R20, 0x1, R9.reuse ;  /* 0x0000000114157824 */ /* 0x100fe400078e0209 */
[--C-:B------:R-:W-:Y:S02]  /*3330*/  IMAD.IADD R23, R202, 0x1, R9.reuse ;  /* 0x00000001ca177824 */ /* 0x100fe400078e0209 */
[----:B------:R-:W-:Y:S02]  /*3340*/  IMAD.IADD R201, R200, 0x1, R9 ;  /* 0x00000001c8c97824 */ /* 0x000fe400078e0209 */
[----:B----4-:R-:W-:-:S04]  /*3350*/  IMAD.WIDE R14, R15, 0x4, R12 ;  /* 0x000000040f0e7825 */ /* 0x010fc800078e020c */
[----:B------:R-:W-:Y:S01]  /*3360*/  @!P5 FMUL R175, R175, 16777216 ;  /* 0x4b800000afafd820 */ /* 0x000fe20000400000 */
[----:B------:R-:W-:Y:S02]  /*3370*/  IMAD.IADD R203, R198, 0x1, R9 ;  /* 0x00000001c6cb7824 */ /* 0x000fe400078e0209 */
[----:B-1----:R-:W-:-:S04]  /*3380*/  IMAD.WIDE R4, R199, 0x4, R4 ;  /* 0x00000004c7047825 */ /* 0x002fc800078e0204 */
[----:B------:R-:W-:Y:S01]  /*3390*/  @!P5 FMUL R164, R164, 16777216 ;  /* 0x4b800000a4a4d820 */ /* 0x000fe20000400000 */
[----:B------:R-:W-:Y:S01]  /*33a0*/  @!P3 FMUL R176, R176, 16777216 ;  /* 0x4b800000b0b0b820 */ /* 0x000fe20000400000 */
[----:B---3--:R-:W-:-:S04]  /*33b0*/  IMAD.WIDE R10, R199, 0x4, R10 ;  /* 0x00000004c70a7825 */ /* 0x008fc800078e020a */
[----:B------:R-:W-:Y:S01]  /*33c0*/  @!P3 FMUL R174, R174, 16777216 ;  /* 0x4b800000aeaeb820 */ /* 0x000fe20000400000 */
[----:B--2---:R-:W-:Y:S01]  /*33d0*/  IMAD.WIDE R2, R199, 0x4, R2 ;  /* 0x00000004c7027825 */ /* 0x004fe200078e0202 */
[----:B------:R-:W-:Y:S02]  /*33e0*/  CS2R R198, SRZ ;  /* 0x0000000000c67805 */ /* 0x000fe4000001ff00 */
[----:B------:R-:W-:Y:S01]  /*33f0*/  ISETP.NE.AND P5, PT, R205, RZ, PT ;  /* 0x000000ffcd00720c */ /* 0x000fe20003fa5270 */
[----:B------:R0:W2:Y:S01]  /*3400*/  @P6 LDG.E.EL R210, desc[UR6][R14.64] ;  /* 0x000000060ed26981 */ /* 0x0000a2000c2e1900 */
[--C-:B------:R-:W-:Y:S01]  /*3410*/  IMAD.WIDE R16, R17, 0x4, R12.reuse ;  /* 0x0000000411107825 */ /* 0x100fe200078e020c */
[----:B------:R-:W-:Y:S02]  /*3420*/  ISETP.NE.AND P3, PT, R204, RZ, PT ;  /* 0x000000ffcc00720c */ /* 0x000fe40003f65270 */
[----:B------:R-:W-:Y:S01]  /*3430*/  CS2R R204, SRZ ;  /* 0x0000000000cc7805 */ /* 0x000fe2000001ff00 */
[----:B------:R-:W3:Y:S01]  /*3440*/  @P6 LDG.E.EL R198, desc[UR6][R10.64+-0x700] ;  /* 0xfff900060ac66981 */ /* 0x000ee2000c2e1900 */
[----:B------:R-:W-:-:S03]  /*3450*/  IMAD.WIDE R18, R19, 0x4, R12 ;  /* 0x0000000413127825 */ /* 0x000fc600078e020c */
[----:B------:R-:W4:Y:S01]  /*3460*/  @P6 LDG.E.EL R199, desc[UR6][R10.64+-0x700] ;  /* 0xfff900060ac76981 */ /* 0x000f22000c2e1900 */
[--C-:B------:R-:W-:Y:S01]  /*3470*/  IMAD.WIDE R20, R21, 0x4, R12.reuse ;  /* 0x0000000415147825 */ /* 0x100fe200078e020c */
[----:B0-----:R-:W-:Y:S02]  /*3480*/  CS2R R14, SRZ ;  /* 0x00000000000e7805 */ /* 0x001fe4000001ff00 */
[----:B------:R-:W4:Y:S01]  /*3490*/  @P6 LDG.E.EL R207, desc[UR6][R16.64] ;  /* 0x0000000610cf6981 */ /* 0x000f22000c2e1900 */
[----:B------:R-:W-:-:S03]  /*34a0*/  IMAD.WIDE R22, R23, 0x4, R12 ;  /* 0x0000000417167825 */ /* 0x000fc600078e020c */
[----:B------:R-:W4:Y:S01]  /*34b0*/  @P6 LDG.E.EL R212, desc[UR6][R18.64] ;  /* 0x0000000612d46981 */ /* 0x000f22000c2e1900 */
[----:B------:R-:W-:-:S03]  /*34c0*/  IMAD.WIDE R6, R7, 0x4, R12 ;  /* 0x0000000407067825 */ /* 0x000fc600078e020c */
[----:B------:R0:W4:Y:S01]  /*34d0*/  @P6 LDG.E.EL R209, desc[UR6][R20.64] ;  /* 0x0000000614d16981 */ /* 0x000122000c2e1900 */
[--C-:B------:R-:W-:Y:S01]  /*34e0*/  IMAD.WIDE R8, R201, 0x4, R12.reuse ;  /* 0x00000004c9087825 */ /* 0x100fe200078e020c */
[----:B------:R-:W-:Y:S02]  /*34f0*/  CS2R R200, SRZ ;  /* 0x0000000000c87805 */ /* 0x000fe4000001ff00 */
[----:B------:R-:W4:Y:S01]  /*3500*/  @P6 LDG.E.EL R14, desc[UR6][R10.64+-0x700] ;  /* 0xfff900060a0e6981 */ /* 0x000f22000c2e1900 */
[----:B------:R-:W-:Y:S01]  /*3510*/  IMAD.WIDE R12, R203, 0x4, R12 ;  /* 0x00000004cb0c7825 */ /* 0x000fe200078e020c */
[----:B------:R-:W-:Y:S02]  /*3520*/  CS2R R202, SRZ ;  /* 0x0000000000ca7805 */ /* 0x000fe4000001ff00 */
[----:B------:R-:W4:Y:S01]  /*3530*/  @P6 LDG.E.EL R200, desc[UR6][R10.64+-0x700] ;  /* 0xfff900060ac86981 */ /* 0x000f22000c2e1900 */
[----:B0-----:R-:W0:Y:S03]  /*3540*/  LDC.64 R20, c[0x0][0x2b8] ;  /* 0x0000ae00ff147b82 */ /* 0x001e260000000a00 */
[----:B------:R-:W4:Y:S04]  /*3550*/  @P6 LDG.E.EL R201, desc[UR6][R4.64+-0x700] ;  /* 0xfff9000604c96981 */ /* 0x000f28000c2e1900 */
        /* <DEDUP_REMOVED lines=15> */
[----:B------:R1:W4:Y:S04]  /*3650*/  @P0 LDG.E.EL R221, desc[UR6][R4.64+-0x700] ;  /* 0xfff9000604dd0981 */ /* 0x000328000c2e1900 */
[----:B------:R-:W4:Y:S04]  /*3660*/  @P0 LDG.E.EL R222, desc[UR6][R2.64+-0x700] ;  /* 0xfff9000602de0981 */ /* 0x000f28000c2e1900 */
[----:B------:R-:W4:Y:S04]  /*3670*/  @P0 LDG.E.EL R15, desc[UR6][R2.64+-0x700] ;  /* 0xfff90006020f0981 */ /* 0x000f28000c2e1900 */
[----:B------:R-:W4:Y:S01]  /*3680*/  @P0 LDG.E.EL R220, desc[UR6][R2.64+-0x700] ;  /* 0xfff9000602dc0981 */ /* 0x000f22000c2e1900 */
[----:B-1----:R-:W1:Y:S03]  /*3690*/  LDC.64 R4, c[0x0][0x2c0] ;  /* 0x0000b000ff047b82 */ /* 0x002e660000000a00 */
[----:B------:R-:W4:Y:S04]  /*36a0*/  @P0 LDG.E.EL R223, desc[UR6][R6.64] ;  /* 0x0000000606df0981 */ /* 0x000f28000c2e1900 */
[----:B------:R0:W4:Y:S04]  /*36b0*/  @P0 LDG.E.EL R226, desc[UR6][R8.64] ;  /* 0x0000000608e20981 */ /* 0x000128000c2e1900 */
[----:B------:R-:W4:Y:S04]  /*36c0*/  @P0 LDG.E.EL R225, desc[UR6][R12.64] ;  /* 0x000000060ce10981 */ /* 0x000f28000c2e1900 */
[----:B------:R-:W4:Y:S01]  /*36d0*/  @P0 LDG.E.EL R228, desc[UR6][R2.64+-0x700] ;  /* 0xfff9000602e40981 */ /* 0x000f22000c2e1900 */
[----:B------:R-:W-:-:S02]  /*36e0*/  IMAD R11, R184, 0x200, R183 ;  /* 0x00000200b80b7824 */ /* 0x000fc400078e02b7 */
[----:B0-----:R-:W-:Y:S02]  /*36f0*/  IMAD R9, R26, 0x200, R183 ;  /* 0x000002001a097824 */ /* 0x001fe400078e02b7 */
[----:B------:R-:W-:Y:S02]  /*3700*/  IMAD.MOV.U32 R23, RZ, RZ, RZ ;  /* 0x000000ffff177224 */ /* 0x000fe400078e00ff */
[----:B------:R-:W-:Y:S02]  /*3710*/  IMAD.MOV.U32 R24, RZ, RZ, RZ ;  /* 0x000000ffff187224 */ /* 0x000fe400078e00ff */
[----:B------:R-:W-:-:S04]  /*3720*/  IMAD.WIDE R8, R9, 0x4, R20 ;  /* 0x0000000409087825 */ /* 0x000fc800078e0214 */
[----:B------:R-:W-:Y:S01]  /*3730*/  IMAD.WIDE R10, R11, 0x4, R20 ;  /* 0x000000040b0a7825 */ /* 0x000fe200078e0214 */
[----:B------:R0:W4:Y:S04]  /*3740*/  @!P1 LDG.E.EL R23, desc[UR6][R8.64] ;  /* 0x0000000608179981 */ /* 0x000128000c2e1900 */
[----:B------:R1:W4:Y:S01]  /*3750*/  @!P1 LDG.E.EL R24, desc[UR6][R10.64] ;  /* 0x000000060a189981 */ /* 0x000322000c2e1900 */
[----:B------:R-:W-:Y:S01]  /*3760*/  MUFU.RCP R230, R185 ;  /* 0x000000b900e67308 */ /* 0x000fe20000001000 */
[----:B0-----:R-:W0:Y:S08]  /*3770*/  LDC.64 R8, c[0x0][0x2d8] ;  /* 0x0000b600ff087b82 */ /* 0x001e300000000a00 */
[----:B-1----:R-:W1:Y:S01]  /*3780*/  LDC.64 R10, c[0x0][0x2d0] ;  /* 0x0000b400ff0a7b82 */ /* 0x002e620000000a00 */
[----:B------:R-:W-:-:S02]  /*3790*/  IMAD R13, R192, 0x200, R183 ;  /* 0x00000200c00d7824 */ /* 0x000fc400078e02b7 */
[--C-:B------:R-:W-:Y:S02]  /*37a0*/  IMAD R19, R190, 0x200, R183.reuse ;  /* 0x00000200be137824 */ /* 0x100fe400078e02b7 */
[--C-:B------:R-:W-:Y:S02]  /*37b0*/  IMAD R3, R188, 0x200, R183.reuse ;  /* 0x00000200bc037824 */ /* 0x100fe400078e02b7 */
[--C-:B------:R-:W-:Y:S02]  /*37c0*/  IMAD R7, R182, 0x200, R183.reuse ;  /* 0x00000200b6077824 */ /* 0x100fe400078e02b7 */
[----:B------:R-:W-:Y:S02]  /*37d0*/  IMAD R17, R32, 0x200, R183 ;  /* 0x0000020020117824 */ /* 0x000fe400078e02b7 */
[----:B------:R-:W-:-:S04]  /*37e0*/  IMAD.WIDE R12, R13, 0x4, R20 ;  /* 0x000000040d0c7825 */ /* 0x000fc800078e0214 */
[----:B------:R-:W-:-:S04]  /*37f0*/  IMAD.WIDE R16, R17, 0x4, R20 ;  /* 0x0000000411107825 */ /* 0x000fc800078e0214 */
[----:B------:R-:W-:-:S04]  /*3800*/  IMAD.WIDE R18, R19, 0x4, R20 ;  /* 0x0000000413127825 */ /* 0x000fc800078e0214 */
[----:B------:R-:W-:-:S04]  /*3810*/  IMAD.WIDE R2, R3, 0x4, R20 ;  /* 0x0000000403027825 */ /* 0x000fc800078e0214 */
[----:B------:R-:W-:-:S04]  /*3820*/  IMAD.WIDE R6, R7, 0x4, R20 ;  /* 0x0000000407067825 */ /* 0x000fc800078e0214 */
[----:B------:R-:W-:Y:S02]  /*3830*/  IMAD.MOV.U32 R184, RZ, RZ, RZ ;  /* 0x000000ffffb87224 */ /* 0x000fe400078e00ff */
[----:B------:R-:W-:Y:S02]  /*3840*/  IMAD.MOV.U32 R182, RZ, RZ, RZ ;  /* 0x000000ffffb67224 */ /* 0x000fe400078e00ff */
[----:B------:R-:W-:Y:S02]  /*3850*/  IMAD.MOV.U32 R188, RZ, RZ, RZ ;  /* 0x000000ffffbc7224 */ /* 0x000fe400078e00ff */
[----:B------:R-:W-:Y:S01]  /*3860*/  IMAD.MOV.U32 R190, RZ, RZ, RZ ;  /* 0x000000ffffbe7224 */ /* 0x000fe200078e00ff */
[----:B------:R-:W4:Y:S01]  /*3870*/  @!P1 LDG.E.EL R184, desc[UR6][R12.64] ;  /* 0x000000060cb89981 */ /* 0x000f22000c2e1900 */
[----:B------:R-:W-:-:S06]  /*3880*/  IMAD.WIDE R4, R97, 0x4, R4 ;  /* 0x0000000461047825 */ /* 0x000fcc00078e0204 */
[----:B------:R-:W4:Y:S01]  /*3890*/  LDG.E.EL R5, desc[UR6][R4.64] ;  /* 0x0000000604057981 */ /* 0x000f22000c2e1900 */
[----:B-1----:R-:W-:-:S04]  /*38a0*/  IMAD.WIDE R10, R97, 0x4, R10 ;  /* 0x00000004610a7825 */ /* 0x002fc800078e020a */
[----:B0-----:R-:W-:Y:S02]  /*38b0*/  IMAD.WIDE R8, R97, 0x4, R8 ;  /* 0x0000000461087825 */ /* 0x001fe400078e0208 */
[----:B------:R-:W4:Y:S04]  /*38c0*/  LDG.E.EL R10, desc[UR6][R10.64] ;  /* 0x000000060a0a7981 */ /* 0x000f28000c2e1900 */
[----:B------:R-:W4:Y:S01]  /*38d0*/  LDG.E.EL R9, desc[UR6][R8.64] ;  /* 0x0000000608097981 */ /* 0x000f22000c2e1900 */
[----:B-----5:R-:W-:-:S06]  /*38e0*/  FADD R22, R25, 9.9999997473787516356e-06 ;  /* 0x3727c5ac19167421 */ /* 0x020fcc0000000000 */
[----:B------:R-:W0:Y:S01]  /*38f0*/  MUFU.SQRT R22, R22 ;  /* 0x0000001600167308 */ /* 0x000e220000002000 */
[----:B--2---:R-:W-:Y:S02]  /*3900*/  SEL R210, R210, RZ, P6 ;  /* 0x000000ffd2d27207 */ /* 0x004fe40003000000 */
[----:B---3--:R-:W-:Y:S02]  /*3910*/  SEL R25, R198, RZ, P6 ;  /* 0x000000ffc6197207 */ /* 0x008fe40003000000 */
[----:B----4-:R-:W-:Y:S02]  /*3920*/  SEL R198, R199, RZ, P6 ;  /* 0x000000ffc7c67207 */ /* 0x010fe40003000000 */
        /* <DEDUP_REMOVED lines=13> */
[----:B0-----:R-:W-:Y:S02]  /*3a00*/  FSETP.GT.AND P6, PT, R22, 8.50705917302346158658e+37, PT ;  /* 0x7e8000001600780b */ /* 0x001fe40003fc4000 */
[----:B------:R-:W-:-:S02]  /*3a10*/  SEL R224, R224, RZ, P0 ;  /* 0x000000ffe0e07207 */ /* 0x000fc40000000000 */
[----:B------:R-:W-:Y:S02]  /*3a20*/  FSEL R187, R187, 1, P6 ;  /* 0x3f800000bbbb7808 */ /* 0x000fe40003000000 */
        /* <DEDUP_REMOVED lines=15> */
[C---:B------:R-:W-:Y:S01]  /*3b20*/  FSETP.GEU.AND P0, PT, R22.reuse, 1.175494350822287508e-38, PT ;  /* 0x008000001600780b */ /* 0x040fe20003f0e000 */
[----:B------:R-:W-:Y:S01]  /*3b30*/  @P6 FMUL R22, R22, 0.25 ;  /* 0x3e80000016166820 */ /* 0x000fe20000400000 */
[----:B------:R-:W-:Y:S01]  /*3b40*/  ISETP.GE.AND P6, PT, R32, 0x400, PT ;  /* 0x000004002000780c */ /* 0x000fe20003fc6270 */
[----:B------:R-:W-:-:S04]  /*3b50*/  IMAD R15, R194, 0x200, R183 ;  /* 0x00000200c20f7824 */ /* 0x000fc800078e02b7 */
[----:B------:R-:W-:Y:S01]  /*3b60*/  IMAD.WIDE R14, R15, 0x4, R20 ;  /* 0x000000040f0e7825 */ /* 0x000fe200078e0214 */
[----:B------:R-:W-:-:S04]  /*3b70*/  CS2R R20, SRZ ;  /* 0x0000000000147805 */ /* 0x000fc8000001ff00 */
[----:B------:R-:W2:Y:S04]  /*3b80*/  @!P1 LDG.E.EL R182, desc[UR6][R14.64] ;  /* 0x000000060eb69981 */ /* 0x000ea8000c2e1900 */
[----:B------:R-:W3:Y:S04]  /*3b90*/  @!P6 LDG.E.EL R21, desc[UR6][R16.64] ;  /* 0x000000061015e981 */ /* 0x000ee8000c2e1900 */
[----:B------:R-:W4:Y:S04]  /*3ba0*/  @!P6 LDG.E.EL R20, desc[UR6][R18.64] ;  /* 0x000000061214e981 */ /* 0x000f28000c2e1900 */
[----:B------:R-:W5:Y:S04]  /*3bb0*/  @!P6 LDG.E.EL R188, desc[UR6][R2.64] ;  /* 0x0000000602bce981 */ /* 0x000f68000c2e1900 */
[----:B------:R0:W2:Y:S01]  /*3bc0*/  @!P6 LDG.E.EL R190, desc[UR6][R6.64] ;  /* 0x0000000606bee981 */ /* 0x0000a2000c2e1900 */
[----:B------:R-:W1:Y:S08]  /*3bd0*/  MUFU.RCP R183, R196 ;  /* 0x000000c400b77308 */ /* 0x000e700000001000 */
[----:B0-----:R-:W0:Y:S01]  /*3be0*/  MUFU.RCP R6, R181 ;  /* 0x000000b500067308 */ /* 0x001e220000001000 */
[----:B------:R-:W-:-:S07]  /*3bf0*/  FADD R73, R73, -R80 ;  /* 0x8000005049497221 */ /* 0x000fce0000000000 */
[----:B------:R-:W0:Y:S01]  /*3c00*/  MUFU.RCP R197, R197 ;  /* 0x000000c500c57308 */ /* 0x000e220000001000 */
[----:B-1----:R-:W-:Y:S01]  /*3c10*/  FMUL R156, R183, R156 ;  /* 0x0000009cb79c7220 */ /* 0x002fe20000400000 */
[----:B------:R-:W-:Y:S01]  /*3c20*/  FADD R199, R212, -R199 ;  /* 0x800000c7d4c77221 */ /* 0x000fe20000000000 */
[----:B0-----:R-:W-:-:S05]  /*3c30*/  FMUL R6, R6, R155 ;  /* 0x0000009b06067220 */ /* 0x001fca0000400000 */
[----:B------:R-:W0:Y:S01]  /*3c40*/  MUFU.RCP R189, R189 ;  /* 0x000000bd00bd7308 */ /* 0x000e220000001000 */
[----:B------:R-:W-:Y:S01]  /*3c50*/  FMUL R73, R6, R73 ;  /* 0x0000004906497220 */ /* 0x000fe20000400000 */
[----:B------:R-:W-:-:S06]  /*3c60*/  FMUL R199, R156, R199 ;  /* 0x000000c79cc77220 */ /* 0x000fcc0000400000 */
[----:B------:R-:W1:Y:S01]  /*3c70*/  MUFU.RCP R4, R177 ;  /* 0x000000b100047308 */ /* 0x000e620000001000 */
[----:B------:R-:W-:Y:S01]  /*3c80*/  FFMA R39, R39, R73, R46 ;  /* 0x0000004927277223 */ /* 0x000fe2000000002e */
[----:B------:R-:W-:Y:S01]  /*3c90*/  FMUL R197, R197, R178 ;  /* 0x000000b2c5c57220 */ /* 0x000fe20000400000 */
[----:B------:R-:W-:Y:S01]  /*3ca0*/  FADD R94, R113, -R94 ;  /* 0x8000005e715e7221 */ /* 0x000fe20000000000 */
[----:B------:R-:W-:Y:S01]  /*3cb0*/  @!P0 FMUL R22, R22, 16777216 ;  /* 0x4b80000016168820 */ /* 0x000fe20000400000 */
[----:B------:R-:W-:-:S03]  /*3cc0*/  @!P0 FMUL R187, R187, 16777216 ;  /* 0x4b800000bbbb8820 */ /* 0x000fc60000400000 */
[----:B------:R-:W1:Y:S01]  /*3cd0*/  MUFU.RCP R3, R158 ;  /* 0x0000009e00037308 */ /* 0x000e620000001000 */
[----:B------:R-:W-:Y:S01]  /*3ce0*/  FFMA R203, R203, R199, R208 ;  /* 0x000000c7cbcb7223 */ /* 0x000fe200000000d0 */
[----:B------:R-:W-:Y:S01]  /*3cf0*/  FSETP.GEU.AND P0, PT, R39, RZ, PT ;  /* 0x000000ff2700720b */ /* 0x000fe20003f0e000 */
[----:B------:R-:W-:Y:S01]  /*3d00*/  FMUL R94, R197, R94 ;  /* 0x0000005ec55e7220 */ /* 0x000fe20000400000 */
[----:B0-----:R-:W-:Y:S01]  /*3d10*/  FMUL R152, R189, R152 ;  /* 0x00000098bd987220 */ /* 0x001fe20000400000 */
[----:B------:R-:W-:-:S03]  /*3d20*/  FADD R77, R78, -R77 ;  /* 0x8000004d4e4d7221 */ /* 0x000fc60000000000 */
[----:B------:R-:W-:Y:S01]  /*3d30*/  MUFU.RCP R227, R186 ;  /* 0x000000ba00e37308 */ /* 0x000fe20000001000 */
[----:B------:R-:W-:Y:S01]  /*3d40*/  SEL R11, RZ, 0x1fffe, P0 ;  /* 0x0001fffeff0b7807 */ /* 0x000fe20000000000 */
[----:B------:R-:W-:Y:S01]  /*3d50*/  FFMA R96, R99, R94, R96 ;  /* 0x0000005e63607223 */ /* 0x000fe20000000060 */
[----:B------:R-:W-:Y:S01]  /*3d60*/  FSETP.GEU.AND P0, PT, R203, RZ, PT ;  /* 0x000000ffcb00720b */ /* 0x000fe20003f0e000 */
[----:B------:R-:W-:-:S04]  /*3d70*/  FMUL R77, R152, R77 ;  /* 0x0000004d984d7220 */ /* 0x000fc80000400000 */
[----:B------:R-:W0:Y:S01]  /*3d80*/  MUFU.RCP R186, R195 ;  /* 0x000000c300ba7308 */ /* 0x000e220000001000 */
[----:B-1----:R-:W-:Y:S01]  /*3d90*/  FMUL R157, R4, R157 ;  /* 0x0000009d049d7220 */ /* 0x002fe20000400000 */
[----:B------:R-:W-:Y:S01]  /*3da0*/  FADD R36, R36, -R63 ;  /* 0x8000003f24247221 */ /* 0x000fe20000000000 */
[----:B------:R-:W-:Y:S01]  /*3db0*/  SEL R12, RZ, 0x1, P0 ;  /* 0x00000001ff0c7807 */ /* 0x000fe20000000000 */
[----:B------:R-:W-:Y:S01]  /*3dc0*/  FFMA R84, R84, R77, R91 ;  /* 0x0000004d54547223 */ /* 0x000fe2000000005b */
[----:B------:R-:W-:-:S03]  /*3dd0*/  FSETP.GEU.AND P0, PT, R96, RZ, PT ;  /* 0x000000ff6000720b */ /* 0x000fc60003f0e000 */
[----:B------:R-:W1:Y:S01]  /*3de0*/  MUFU.RCP R180, R180 ;  /* 0x000000b400b47308 */ /* 0x000e620000001000 */
[----:B------:R-:W-:Y:S01]  /*3df0*/  FMUL R36, R157, R36 ;  /* 0x000000249d247220 */ /* 0x000fe20000400000 */
[----:B------:R-:W-:Y:S01]  /*3e00*/  FMUL R3, R3, R150 ;  /* 0x0000009603037220 */ /* 0x000fe20000400000 */
[----:B------:R-:W-:Y:S01]  /*3e10*/  FADD R200, R209, -R200 ;  /* 0x800000c8d1c87221 */ /* 0x000fe20000000000 */
[----:B------:R-:W-:Y:S01]  /*3e20*/  SEL R7, RZ, 0x7fff8, P0 ;  /* 0x0007fff8ff077807 */ /* 0x000fe20000000000 */
[----:B------:R-:W-:-:S03]  /*3e30*/  FFMA R33, R82, R36, R33 ;  /* 0x0000002452217223 */ /* 0x000fc60000000021 */
[----:B------:R-:W1:Y:S01]  /*3e40*/  MUFU.RCP R4, R141 ;  /* 0x0000008d00047308 */ /* 0x000e620000001000 */
[----:B------:R-:W-:Y:S01]  /*3e50*/  FSETP.GEU.AND P0, PT, R84, RZ, PT ;  /* 0x000000ff5400720b */ /* 0x000fe20003f0e000 */
[----:B------:R-:W-:Y:S01]  /*3e60*/  FMUL R200, R3, R200 ;  /* 0x000000c803c87220 */ /* 0x000fe20000400000 */
[----:B0-----:R-:W-:Y:S01]  /*3e70*/  FMUL R179, R186, R179 ;  /* 0x000000b3bab37220 */ /* 0x001fe20000400000 */
[----:B------:R-:W-:Y:S01]  /*3e80*/  FADD R104, R104, -R105 ;  /* 0x8000006968687221 */ /* 0x000fe20000000000 */
[----:B------:R-:W-:Y:S01]  /*3e90*/  SEL R8, RZ, 0x4, P0 ;  /* 0x00000004ff087807 */ /* 0x000fe20000000000 */
[----:B------:R-:W-:Y:S01]  /*3ea0*/  FFMA R204, R204, R200, R211 ;  /* 0x000000c8cccc7223 */ /* 0x000fe200000000d3 */
[----:B------:R-:W-:Y:S01]  /*3eb0*/  FSETP.GEU.AND P0, PT, R33, RZ, PT ;  /* 0x000000ff2100720b */ /* 0x000fe20003f0e000 */
[----:B------:R-:W-:Y:S01]  /*3ec0*/  FMUL R104, R179, R104 ;  /* 0x00000068b3687220 */ /* 0x000fe20000400000 */
[----:B------:R-:W0:Y:S01]  /*3ed0*/  MUFU.RCP R193, R193 ;  /* 0x000000c100c17308 */ /* 0x000e220000001000 */
[----:B-1----:R-:W-:Y:S01]  /*3ee0*/  FMUL R180, R180, R131 ;  /* 0x00000083b4b47220 */ /* 0x002fe20000400000 */
[----:B------:R-:W-:Y:S01]  /*3ef0*/  FADD R87, R87, -R92 ;  /* 0x8000005c57577221 */ /* 0x000fe20000000000 */
[----:B------:R-:W-:Y:S01]  /*3f00*/  SEL R15, RZ, 0x1fffe, P0 ;  /* 0x0001fffeff0f7807 */ /* 0x000fe20000000000 */
[----:B------:R-:W-:Y:S01]  /*3f10*/  FFMA R101, R106, R104, R101 ;  /* 0x000000686a657223 */ /* 0x000fe20000000065 */
[----:B------:R-:W-:Y:S01]  /*3f20*/  FSETP.GEU.AND P0, PT, R204, RZ, PT ;  /* 0x000000ffcc00720b */ /* 0x000fe20003f0e000 */
[----:B------:R-:W-:Y:S01]  /*3f30*/  FMUL R87, R180, R87 ;  /* 0x00000057b4577220 */ /* 0x000fe20000400000 */
[----:B------:R-:W-:Y:S01]  /*3f40*/  FMUL R4, R4, R133 ;  /* 0x0000008504047220 */ /* 0x000fe20000400000 */
[----:B------:R-:W1:Y:S01]  /*3f50*/  MUFU.RCP R3, R138 ;  /* 0x0000008a00037308 */ /* 0x000e620000001000 */
[----:B------:R-:W-:Y:S01]  /*3f60*/  FADD R67, R67, -R76 ;  /* 0x8000004c43437221 */ /* 0x000fe20000000000 */
[----:B------:R-:W-:Y:S01]  /*3f70*/  SEL R16, RZ, 0x1, P0 ;  /* 0x00000001ff107807 */ /* 0x000fe20000000000 */
[----:B------:R-:W-:Y:S01]  /*3f80*/  FFMA R30, R30, R87, R93 ;  /* 0x000000571e1e7223 */ /* 0x000fe2000000005d */
[----:B------:R-:W-:Y:S01]  /*3f90*/  FSETP.GEU.AND P0, PT, R101, RZ, PT ;  /* 0x000000ff6500720b */ /* 0x000fe20003f0e000 */
[----:B------:R-:W-:Y:S01]  /*3fa0*/  FMUL R67, R4, R67 ;  /* 0x0000004304437220 */ /* 0x000fe20000400000 */
[----:B------:R-:W-:Y:S01]  /*3fb0*/  FMUL R103, R230, R103 ;  /* 0x00000067e6677220 */ /* 0x000fe20000400000 */
[----:B------:R-:W-:Y:S01]  /*3fc0*/  FADD R102, R102, -R107 ;  /* 0x8000006b66667221 */ /* 0x000fe20000000000 */
[----:B------:R-:W1:Y:S01]  /*3fd0*/  MUFU.RCP R6, R135 ;  /* 0x0000008700067308 */ /* 0x000e620000001000 */
[----:B------:R-:W-:Y:S01]  /*3fe0*/  SEL R13, RZ, 0x7fff8, P0 ;  /* 0x0007fff8ff0d7807 */ /* 0x000fe20000000000 */
[----:B------:R-:W-:Y:S01]  /*3ff0*/  FFMA R61, R61, R67, R64 ;  /* 0x000000433d3d7223 */ /* 0x000fe20000000040 */
        /* <DEDUP_REMOVED lines=34> */
[----:B-1----:R-:W-:Y:S01]  /*4220*/  FMUL R140, R140, R147 ;  /* 0x000000938c8c7220 */ /* 0x002fe20000400000 */
[----:B------:R-:W-:Y:S01]  /*4230*/  FADD R25, R210, -R25 ;  /* 0x80000019d2197221 */ /* 0x000fe20000000000 */
[----:B------:R-:W-:Y:S01]  /*4240*/  SEL R67, RZ, 0x1, P0 ;  /* 0x00000001ff437807 */ /* 0x000fe20000000000 */
[----:B------:R-:W-:Y:S01]  /*4250*/  FFMA R58, R71, R85, R58 ;  /* 0x00000055473a7223 */ /* 0x000fe2000000003a */
[----:B------:R-:W-:Y:S01]  /*4260*/  FSETP.GEU.AND P0, PT, R2, RZ, PT ;  /* 0x000000ff0200720b */ /* 0x000fe20003f0e000 */
[----:B------:R-:W-:-:S03]  /*4270*/  FMUL R25, R140, R25 ;  /* 0x000000198c197220 */ /* 0x000fc60000400000 */
[----:B------:R-:W-:Y:S01]  /*4280*/  SEL R18, RZ, 0x7fff8, P0 ;  /* 0x0007fff8ff127807 */ /* 0x000fe20000000000 */
[----:B------:R-:W-:Y:S01]  /*4290*/  FFMA R25, R201, R25, R206 ;  /* 0x00000019c9197223 */ /* 0x000fe200000000ce */
[----:B------:R-:W-:-:S04]  /*42a0*/  FSETP.GEU.AND P0, PT, R58, RZ, PT ;  /* 0x000000ff3a00720b */ /* 0x000fc80003f0e000 */
[----:B------:R-:W-:Y:S02]  /*42b0*/  SEL R63, RZ, 0x4, P0 ;  /* 0x00000004ff3f7807 */ /* 0x000fe40000000000 */
[----:B------:R-:W-:-:S04]  /*42c0*/  FSETP.GEU.AND P0, PT, R25, RZ, PT ;  /* 0x000000ff1900720b */ /* 0x000fc80003f0e000 */
[----:B------:R-:W-:Y:S01]  /*42d0*/  SEL R19, RZ, 0x1, P0 ;  /* 0x00000001ff137807 */ /* 0x000fe20000000000 */
[----:B------:R-:W-:-:S04]  /*42e0*/  IMAD.IADD R11, R11, 0x1, R12 ;  /* 0x000000010b0b7824 */ /* 0x000fc800078e020c */
[----:B------:R-:W-:Y:S01]  /*42f0*/  IMAD.IADD R19, R4, 0x1, R19 ;  /* 0x0000000104137824 */ /* 0x000fe200078e0213 */
[----:B------:R-:W0:Y:S01]  /*4300*/  MUFU.RCP R3, R136 ;  /* 0x0000008800037308 */ /* 0x000e220000001000 */
[----:B------:R-:W-:Y:S01]  /*4310*/  IMAD.IADD R34, R34, 0x1, R67 ;  /* 0x0000000122227824 */ /* 0x000fe200078e0243 */
[----:B------:R-:W-:Y:S02]  /*4320*/  LOP3.LUT R11, R11, 0x3, RZ, 0xc0, !PT ;  /* 0x000000030b0b7812 */ /* 0x000fe400078ec0ff */
[----:B------:R-:W-:Y:S01]  /*4330*/  LOP3.LUT R19, R19, 0x3, RZ, 0xc0, !PT ;  /* 0x0000000313137812 */ /* 0x000fe200078ec0ff */
[----:B------:R-:W-:Y:S01]  /*4340*/  IMAD.IADD R15, R15, 0x1, R16 ;  /* 0x000000010f0f7824 */ /* 0x000fe200078e0210 */
[----:B------:R-:W-:Y:S02]  /*4350*/  LOP3.LUT R34, R34, 0x3, RZ, 0xc0, !PT ;  /* 0x0000000322227812 */ /* 0x000fe400078ec0ff */
[----:B------:R-:W-:Y:S02]  /*4360*/  IADD3 R6, R19, R6, R17 ;  /* 0x0000000613067210 */ /* 0x000fe40007ffe011 */
[----:B------:R-:W-:-:S02]  /*4370*/  IADD3 R7, R11, R7, R8 ;  /* 0x000000070b077210 */ /* 0x000fc40007ffe008 */
[----:B------:R-:W-:Y:S02]  /*4380*/  IADD3 R63, R34, R18, R63 ;  /* 0x00000012223f7210 */ /* 0x000fe40007ffe03f */
[----:B------:R-:W-:Y:S01]  /*4390*/  LOP3.LUT R6, R6, 0xf, RZ, 0xc0, !PT ;  /* 0x0000000f06067812 */ /* 0x000fe200078ec0ff */
[----:B------:R-:W-:Y:S01]  /*43a0*/  IMAD.SHL.U32 R7, R7, 0x100, RZ ;  /* 0x0000010007077824 */ /* 0x000fe200078e00ff */
[----:B------:R-:W-:Y:S01]  /*43b0*/  LOP3.LUT R15, R15, 0x3, RZ, 0xc0, !PT ;  /* 0x000000030f0f7812 */ /* 0x000fe200078ec0ff */
[----:B------:R-:W1:Y:S02]  /*43c0*/  MUFU.RCP R130, R130 ;  /* 0x0000008200827308 */ /* 0x000e640000001000 */
[----:B------:R-:W-:Y:S01]  /*43d0*/  IMAD R63, R63, 0x10, R6 ;  /* 0x000000103f3f7824 */ /* 0x000fe200078e0206 */
[----:B------:R-:W-:Y:S01]  /*43e0*/  IADD3 R14, R15, R13, R14 ;  /* 0x0000000d0f0e7210 */ /* 0x000fe20007ffe00e */
[----:B0-----:R-:W-:Y:S01]  /*43f0*/  FMUL R71, R3, R144 ;  /* 0x0000009003477220 */ /* 0x001fe20000400000 */
[----:B------:R-:W-:-:S03]  /*4400*/  LOP3.LUT R7, R7, 0xf00, RZ, 0xe2, !PT ;  /* 0x00000f0007077812 */ /* 0x000fc600078ee2ff */
[----:B------:R-:W0:Y:S01]  /*4410*/  MUFU.RCP R4, R169 ;  /* 0x000000a900047308 */ /* 0x000e220000001000 */
[----:B------:R-:W-:Y:S01]  /*4420*/  LOP3.LUT R8, R63, 0xff, RZ, 0xc0, !PT ;  /* 0x000000ff3f087812 */ /* 0x000fe200078ec0ff */
[----:B------:R-:W-:-:S06]  /*4430*/  IMAD R7, R14, 0x1000, R7 ;  /* 0x000010000e077824 */ /* 0x000fcc00078e0207 */
[----:B------:R-:W0:Y:S01]  /*4440*/  MUFU.RCP R3, R176 ;  /* 0x000000b000037308 */ /* 0x000e220000001000 */
[----:B------:R-:W-:Y:S02]  /*4450*/  IMAD.IADD R7, R7, 0x1, R8 ;  /* 0x0000000107077824 */ /* 0x000fe400078e0208 */
[----:B------:R-:W-:Y:S01]  /*4460*/  FADD R0, R89, -R0 ;  /* 0x8000000059007221 */ /* 0x000fe20000000000 */
[----:B-1----:R-:W-:Y:S01]  /*4470*/  FMUL R149, R130, R149 ;  /* 0x0000009582957220 */ /* 0x002fe20000400000 */
[----:B0-----:R-:W-:Y:S01]  /*4480*/  FMUL R171, R4, R171 ;  /* 0x000000ab04ab7220 */ /* 0x001fe20000400000 */
[----:B------:R-:W-:Y:S02]  /*4490*/  LOP3.LUT R4, R7, 0xffff, RZ, 0xc0, !PT ;  /* 0x0000ffff07047812 */ /* 0x000fe400078ec0ff */
[----:B------:R-:W-:Y:S02]  /*44a0*/  FMUL R6, R149, R0 ;  /* 0x0000000095067220 */ /* 0x000fe40000400000 */
[----:B------:R-:W0:Y:S01]  /*44b0*/  MUFU.RCP R0, R139 ;  /* 0x0000008b00007308 */ /* 0x000e220000001000 */
[----:B------:R-:W-:Y:S01]  /*44c0*/  FMUL R11, R3, R174 ;  /* 0x000000ae030b7220 */ /* 0x000fe20000400000 */
[----:B------:R-:W-:-:S02]  /*44d0*/  SHF.R.U32.HI R3, RZ, 0x9, R4 ;  /* 0x00000009ff037819 */ /* 0x000fc40000011604 */
[----:B------:R-:W-:-:S04]  /*44e0*/  SHF.R.U32.HI R7, RZ, 0x8, R4 ;  /* 0x00000008ff077819 */ /* 0x000fc80000011604 */
[----:B------:R-:W1:Y:S01]  /*44f0*/  MUFU.RCP R173, R173 ;  /* 0x000000ad00ad7308 */ /* 0x000e620000001000 */
[----:B------:R-:W-:Y:S02]  /*4500*/  LOP3.LUT R3, R3, 0x1, RZ, 0xc0, !PT ;  /* 0x0000000103037812 */ /* 0x000fe400078ec0ff */
[----:B------:R-:W-:Y:S02]  /*4510*/  FSEL R25, R25, RZ, P0 ;  /* 0x000000ff19197208 */ /* 0x000fe40000000000 */
[----:B------:R-:W-:Y:S02]  /*4520*/  ISETP.NE.U32.AND P0, PT, R3, 0x1, PT ;  /* 0x000000010300780c */ /* 0x000fe40003f05070 */
[----:B------:R-:W-:Y:S02]  /*4530*/  LOP3.LUT R7, R7, 0x1, RZ, 0xc0, !PT ;  /* 0x0000000107077812 */ /* 0x000fe400078ec0ff */
[----:B------:R-:W-:Y:S02]  /*4540*/  SHF.R.U32.HI R3, RZ, 0x5, R4 ;  /* 0x00000005ff037819 */ /* 0x000fe40000011604 */
[----:B------:R-:W-:Y:S01]  /*4550*/  FSEL R39, R39, RZ, P0 ;  /* 0x000000ff27277208 */ /* 0x000fe20000000000 */
[----:B0-----:R-:W-:Y:S01]  /*4560*/  FMUL R8, R0, R143 ;  /* 0x0000008f00087220 */ /* 0x001fe20000400000 */
[----:B------:R-:W-:-:S02]  /*4570*/  ISETP.NE.U32.AND P0, PT, R7, 0x1, PT ;  /* 0x000000010700780c */ /* 0x000fc40003f05070 */
[----:B------:R-:W-:Y:S02]  /*4580*/  LOP3.LUT R3, R3, 0x1, RZ, 0xc0, !PT ;  /* 0x0000000103037812 */ /* 0x000fe400078ec0ff */
[----:B------:R-:W-:Y:S02]  /*4590*/  SHF.R.U32.HI R0, RZ, 0x4, R4 ;  /* 0x00000004ff007819 */ /* 0x000fe40000011604 */
[----:B------:R-:W-:Y:S02]  /*45a0*/  FSEL R203, R203, RZ, P0 ;  /* 0x000000ffcbcb7208 */ /* 0x000fe40000000000 */
[----:B------:R-:W-:Y:S01]  /*45b0*/  ISETP.NE.U32.AND P0, PT, R3, 0x1, PT ;  /* 0x000000010300780c */ /* 0x000fe20003f05070 */
[----:B-1----:R-:W-:Y:S01]  /*45c0*/  FMUL R173, R173, R166 ;  /* 0x000000a6adad7220 */ /* 0x002fe20000400000 */
[----:B------:R-:W-:Y:S01]  /*45d0*/  LOP3.LUT R3, R0, 0x1, RZ, 0xc0, !PT ;  /* 0x0000000100037812 */ /* 0x000fe200078ec0ff */
[----:B------:R-:W-:Y:S01]  /*45e0*/  FADD R216, R225, -R216 ;  /* 0x800000d8e1d87221 */ /* 0x000fe20000000000 */
[----:B------:R-:W-:-:S02]  /*45f0*/  SHF.R.U32.HI R0, RZ, 0x1, R4 ;  /* 0x00000001ff007819 */ /* 0x000fc40000011604 */
[----:B------:R-:W-:Y:S01]  /*4600*/  FSEL R49, R49, RZ, P0 ;  /* 0x000000ff31317208 */ /* 0x000fe20000000000 */
[----:B------:R-:W-:Y:S01]  /*4610*/  FMUL R216, R173, R216 ;  /* 0x000000d8add87220 */ /* 0x000fe20000400000 */
[----:B------:R-:W-:Y:S01]  /*4620*/  ISETP.NE.U32.AND P0, PT, R3, 0x1, PT ;  /* 0x000000010300780c */ /* 0x000fe20003f05070 */
[----:B------:R-:W-:Y:S01]  /*4630*/  FADD R112, R125, -R112 ;  /* 0x800000707d707221 */ /* 0x000fe20000000000 */
[----:B------:R-:W-:Y:S01]  /*4640*/  LOP3.LUT R0, R0, 0x1, RZ, 0xc0, !PT ;  /* 0x0000000100007812 */ /* 0x000fe200078ec0ff */
[----:B------:R-:W0:Y:S01]  /*4650*/  MUFU.RCP R7, R142 ;  /* 0x0000008e00077308 */ /* 0x000e220000001000 */
[----:B------:R-:W-:Y:S01]  /*4660*/  FSEL R198, R198, RZ, P0 ;  /* 0x000000ffc6c67208 */ /* 0x000fe20000000000 */
[----:B------:R-:W-:Y:S01]  /*4670*/  FFMA R216, R221, R216, R228 ;  /* 0x000000d8ddd87223 */ /* 0x000fe200000000e4 */
[----:B------:R-:W-:Y:S01]  /*4680*/  ISETP.NE.U32.AND P0, PT, R0, 0x1, PT ;  /* 0x000000010000780c */ /* 0x000fe20003f05070 */
[----:B------:R-:W-:Y:S01]  /*4690*/  FMUL R112, R11, R112 ;  /* 0x000000700b707220 */ /* 0x000fe20000400000 */
[----:B------:R-:W-:-:S03]  /*46a0*/  FADD R215, R226, -R215 ;  /* 0x800000d7e2d77221 */ /* 0x000fc60000000000 */
[----:B------:R-:W1:Y:S01]  /*46b0*/  MUFU.RCP R175, R175 ;  /* 0x000000af00af7308 */ /* 0x000e620000001000 */
[----:B------:R-:W-:Y:S01]  /*46c0*/  FSEL R61, R61, RZ, P0 ;  /* 0x000000ff3d3d7208 */ /* 0x000fe20000000000 */
[----:B------:R-:W-:Y:S01]  /*46d0*/  FFMA R112, R123, R112, R120 ;  /* 0x000000707b707223 */ /* 0x000fe20000000078 */
[----:B------:R-:W-:Y:S01]  /*46e0*/  FSETP.GEU.AND P0, PT, R216, RZ, PT ;  /* 0x000000ffd800720b */ /* 0x000fe20003f0e000 */
[----:B------:R-:W-:Y:S01]  /*46f0*/  FMUL R215, R8, R215 ;  /* 0x000000d708d77220 */ /* 0x000fe20000400000 */
[----:B------:R-:W-:-:S03]  /*4700*/  FADD R116, R127, -R116 ;  /* 0x800000747f747221 */ /* 0x000fc60000000000 */
[----:B------:R-:W3:Y:S01]  /*4710*/  MUFU.RCP R3, R126 ;  /* 0x0000007e00037308 */ /* 0x000ee20000001000 */
[----:B------:R-:W-:Y:S01]  /*4720*/  FSEL R216, R216, RZ, P0 ;  /* 0x000000ffd8d87208 */ /* 0x000fe20000000000 */
[----:B------:R-:W-:Y:S01]  /*4730*/  FFMA R215, R219, R215, R220 ;  /* 0x000000d7dbd77223 */ /* 0x000fe200000000dc */
[C---:B------:R-:W-:Y:S01]  /*4740*/  FSETP.GEU.AND P0, PT, R112.reuse, RZ, PT ;  /* 0x000000ff7000720b */ /* 0x040fe20003f0e000 */
[----:B------:R-:W-:Y:S01]  /*4750*/  FMUL R116, R171, R116 ;  /* 0x00000074ab747220 */ /* 0x000fe20000400000 */
[----:B0-----:R-:W-:Y:S01]  /*4760*/  FMUL R7, R7, R132 ;  /* 0x0000008407077220 */ /* 0x001fe20000400000 */
[----:B------:R-:W-:Y:S02]  /*4770*/  FADD R214, R223, -R214 ;  /* 0x800000d6dfd67221 */ /* 0x000fe40000000000 */
[----:B------:R-:W0:Y:S01]  /*4780*/  MUFU.RCP R172, R172 ;  /* 0x000000ac00ac7308 */ /* 0x000e220000001000 */
[----:B------:R-:W-:Y:S01]  /*4790*/  FSEL R112, R112, RZ, P0 ;  /* 0x000000ff70707208 */ /* 0x000fe20000000000 */
[----:B------:R-:W-:Y:S01]  /*47a0*/  FFMA R116, R122, R116, R119 ;  /* 0x000000747a747223 */ /* 0x000fe20000000077 */
[----:B------:R-:W-:Y:S01]  /*47b0*/  FSETP.GEU.AND P0, PT, R215, RZ, PT ;  /* 0x000000ffd700720b */ /* 0x000fe20003f0e000 */
[----:B------:R-:W-:Y:S01]  /*47c0*/  FMUL R214, R7, R214 ;  /* 0x000000d607d67220 */ /* 0x000fe20000400000 */
[----:B-1----:R-:W-:Y:S01]  /*47d0*/  FMUL R164, R175, R164 ;  /* 0x000000a4afa47220 */ /* 0x002fe20000400000 */
[----:B------:R-:W-:Y:S01]  /*47e0*/  FADD R121, R124, -R121 ;  /* 0x800000797c797221 */ /* 0x000fe20000000000 */
[----:B------:R-:W-:Y:S01]  /*47f0*/  FSEL R215, R215, RZ, P0 ;  /* 0x000000ffd7d77208 */ /* 0x000fe20000000000 */
[----:B------:R-:W-:Y:S01]  /*4800*/  FFMA R185, R218, R214, R185 ;  /* 0x000000d6dab97223 */ /* 0x000fe200000000b9 */
[----:B------:R-:W-:Y:S01]  /*4810*/  FSETP.GEU.AND P0, PT, R116, RZ, PT ;  /* 0x000000ff7400720b */ /* 0x000fe20003f0e000 */
[----:B------:R-:W-:Y:S01]  /*4820*/  FMUL R121, R164, R121 ;  /* 0x00000079a4797220 */ /* 0x000fe20000400000 */
[----:B---3--:R-:W-:Y:S01]  /*4830*/  FMUL R128, R3, R128 ;  /* 0x0000008003807220 */ /* 0x008fe20000400000 */
[----:B------:R-:W-:Y:S01]  /*4840*/  FADD R213, R224, -R213 ;  /* 0x800000d5e0d57221 */ /* 0x000fe20000000000 */
[----:B------:R-:W-:Y:S01]  /*4850*/  FSEL R116, R116, RZ, P0 ;  /* 0x000000ff74747208 */ /* 0x000fe20000000000 */
[----:B------:R-:W-:Y:S01]  /*4860*/  FFMA R114, R117, R121, R114 ;  /* 0x0000007975727223 */ /* 0x000fe20000000072 */
[----:B------:R-:W-:Y:S01]  /*4870*/  FSETP.GEU.AND P0, PT, R185, RZ, PT ;  /* 0x000000ffb900720b */ /* 0x000fe20003f0e000 */
[----:B------:R-:W-:Y:S01]  /*4880*/  FMUL R213, R128, R213 ;  /* 0x000000d580d57220 */ /* 0x000fe20000400000 */
[----:B0-----:R-:W-:Y:S01]  /*4890*/  FMUL R163, R172, R163 ;  /* 0x000000a3aca37220 */ /* 0x001fe20000400000 */
[----:B------:R-:W-:Y:S01]  /*48a0*/  FADD R110, R129, -R110 ;  /* 0x8000006e816e7221 */ /* 0x000fe20000000000 */
[----:B------:R-:W-:Y:S01]  /*48b0*/  FSEL R185, R185, RZ, P0 ;  /* 0x000000ffb9b97208 */ /* 0x000fe20000000000 */
[----:B------:R-:W-:Y:S01]  /*48c0*/  FFMA R213, R217, R213, R222 ;  /* 0x000000d5d9d57223 */ /* 0x000fe200000000de */
[C---:B------:R-:W-:Y:S01]  /*48d0*/  FSETP.GEU.AND P0, PT, R114.reuse, RZ, PT ;  /* 0x000000ff7200720b */ /* 0x040fe20003f0e000 */
[----:B------:R-:W-:Y:S01]  /*48e0*/  FMUL R110, R163, R110 ;  /* 0x0000006ea36e7220 */ /* 0x000fe20000400000 */
[----:B------:R-:W0:Y:S02]  /*48f0*/  MUFU.RCP R0, R167 ;  /* 0x000000a700007308 */ /* 0x000e240000001000 */
[----:B------:R-:W-:Y:S01]  /*4900*/  FSEL R114, R114, RZ, P0 ;  /* 0x000000ff72727208 */ /* 0x000fe20000000000 */
[----:B------:R-:W-:Y:S01]  /*4910*/  FFMA R110, R118, R110, R115 ;  /* 0x0000006e766e7223 */ /* 0x000fe20000000073 */
[----:B------:R-:W-:-:S02]  /*4920*/  FSETP.GEU.AND P0, PT, R213, RZ, PT ;  /* 0x000000ffd500720b */ /* 0x000fc40003f0e000 */
[--C-:B------:R-:W-:Y:S02]  /*4930*/  SHF.R.U32.HI R7, RZ, 0xd, R4.reuse ;  /* 0x0000000dff077819 */ /* 0x100fe40000011604 */
[----:B------:R-:W-:Y:S01]  /*4940*/  FSEL R213, R213, RZ, P0 ;  /* 0x000000ffd5d57208 */ /* 0x000fe20000000000 */
[----:B------:R-:W1:Y:S01]  /*4950*/  MUFU.RCP R3, R170 ;  /* 0x000000aa00037308 */ /* 0x000e620000001000 */
[C---:B------:R-:W-:Y:S02]  /*4960*/  FSETP.GEU.AND P0, PT, R110.reuse, RZ, PT ;  /* 0x000000ff6e00720b */ /* 0x040fe40003f0e000 */
[----:B------:R-:W-:Y:S02]  /*4970*/  LOP3.LUT R7, R7, 0x1, RZ, 0xc0, !PT ;  /* 0x0000000107077812 */ /* 0x000fe400078ec0ff */
[----:B------:R-:W-:Y:S02]  /*4980*/  SHF.R.U32.HI R8, RZ, 0xc, R4 ;  /* 0x0000000cff087819 */ /* 0x000fe40000011604 */
[----:B------:R-:W-:-:S02]  /*4990*/  FSEL R110, R110, RZ, P0 ;  /* 0x000000ff6e6e7208 */ /* 0x000fc40000000000 */
[----:B------:R-:W-:Y:S02]  /*49a0*/  ISETP.NE.U32.AND P0, PT, R7, 0x1, PT ;  /* 0x000000010700780c */ /* 0x000fe40003f05070 */
[----:B------:R-:W-:Y:S02]  /*49b0*/  LOP3.LUT R8, R8, 0x1, RZ, 0xc0, !PT ;  /* 0x0000000108087812 */ /* 0x000fe400078ec0ff */
[----:B------:R-:W-:Y:S02]  /*49c0*/  SHF.R.U32.HI R7, RZ, 0x2, R4 ;  /* 0x00000002ff077819 */ /* 0x000fe40000011604 */
[----:B------:R-:W-:Y:S02]  /*49d0*/  FSEL R33, R33, RZ, P0 ;  /* 0x000000ff21217208 */ /* 0x000fe40000000000 */
[----:B------:R-:W-:Y:S01]  /*49e0*/  ISETP.NE.U32.AND P0, PT, R8, 0x1, PT ;  /* 0x000000010800780c */ /* 0x000fe20003f05070 */
[----:B0-----:R-:W-:Y:S01]  /*49f0*/  FMUL R8, R0, R161 ;  /* 0x000000a100087220 */ /* 0x001fe20000400000 */
[----:B------:R-:W-:-:S02]  /*4a00*/  LOP3.LUT R7, R7, 0x1, RZ, 0xc0, !PT ;  /* 0x0000000107077812 */ /* 0x000fc400078ec0ff */
[--C-:B------:R-:W-:Y:S02]  /*4a10*/  SHF.R.U32.HI R0, RZ, 0x6, R4.reuse ;  /* 0x00000006ff007819 */ /* 0x100fe40000011604 */
[----:B------:R-:W-:Y:S01]  /*4a20*/  FSEL R204, R204, RZ, P0 ;  /* 0x000000ffcccc7208 */ /* 0x000fe20000000000 */
[----:B-1----:R-:W-:Y:S01]  /*4a30*/  FMUL R11, R3, R168 ;  /* 0x000000a8030b7220 */ /* 0x002fe20000400000 */
[----:B------:R-:W-:Y:S01]  /*4a40*/  ISETP.NE.U32.AND P0, PT, R7, 0x1, PT ;  /* 0x000000010700780c */ /* 0x000fe20003f05070 */
[----:B------:R-:W0:Y:S01]  /*4a50*/  MUFU.RCP R159, R159 ;  /* 0x0000009f009f7308 */ /* 0x000e220000001000 */
[----:B------:R-:W-:Y:S02]  /*4a60*/  LOP3.LUT R0, R0, 0x1, RZ, 0xc0, !PT ;  /* 0x0000000100007812 */ /* 0x000fe400078ec0ff */
[----:B------:R-:W-:Y:S02]  /*4a70*/  SHF.R.U32.HI R3, RZ, 0xa, R4 ;  /* 0x0000000aff037819 */ /* 0x000fe40000011604 */
[----:B------:R-:W-:-:S02]  /*4a80*/  @P5 FSEL R61, R25, RZ, P4 ;  /* 0x000000ff193d5208 */ /* 0x000fc40002000000 */
[----:B------:R-:W-:Y:S02]  /*4a90*/  @!P2 FSEL R61, R35, RZ, P0 ;  /* 0x000000ff233da208 */ /* 0x000fe40000000000 */
[----:B------:R-:W-:Y:S01]  /*4aa0*/  ISETP.NE.U32.AND P0, PT, R0, 0x1, PT ;  /* 0x000000010000780c */ /* 0x000fe20003f05070 */
[----:B------:R-:W-:Y:S01]  /*4ab0*/  FADD R60, R65, -R60 ;  /* 0x8000003c413c7221 */ /* 0x000fe20000000000 */
[----:B------:R-:W-:Y:S02]  /*4ac0*/  LOP3.LUT R3, R3, 0x1, RZ, 0xc0, !PT ;  /* 0x0000000103037812 */ /* 0x000fe400078ec0ff */
[----:B------:R-:W-:Y:S02]  /*4ad0*/  SHF.R.U32.HI R0, RZ, 0xe, R4 ;  /* 0x0000000eff007819 */ /* 0x000fe40000011604 */
[----:B------:R-:W-:Y:S02]  /*4ae0*/  @P5 FSEL R49, R198, RZ, P4 ;  /* 0x000000ffc6315208 */ /* 0x000fe40002000000 */
[----:B------:R-:W-:Y:S01]  /*4af0*/  @!P2 FSEL R49, R58, RZ, P0 ;  /* 0x000000ff3a31a208 */ /* 0x000fe20000000000 */
[----:B------:R-:W-:Y:S01]  /*4b00*/  FMUL R60, R11, R60 ;  /* 0x0000003c0b3c7220 */ /* 0x000fe20000400000 */
[----:B------:R-:W-:Y:S01]  /*4b10*/  ISETP.NE.U32.AND P0, PT, R3, 0x1, PT ;  /* 0x000000010300780c */ /* 0x000fe20003f05070 */
[----:B------:R-:W-:Y:S01]  /*4b20*/  FADD R57, R62, -R57 ;  /* 0x800000393e397221 */ /* 0x000fe20000000000 */
[----:B------:R-:W-:-:S02]  /*4b30*/  LOP3.LUT R0, R0, 0x1, RZ, 0xc0, !PT ;  /* 0x0000000100007812 */ /* 0x000fc400078ec0ff */
[----:B------:R-:W-:Y:S01]  /*4b40*/  @P5 FSEL R39, R203, RZ, P4 ;  /* 0x000000ffcb275208 */ /* 0x000fe20002000000 */
[----:B------:R-:W-:Y:S01]  /*4b50*/  FFMA R56, R56, R60, R59 ;  /* 0x0000003c38387223 */ /* 0x000fe2000000003b */
[----:B------:R-:W-:Y:S01]  /*4b60*/  @!P2 FSEL R39, R84, RZ, P0 ;  /* 0x000000ff5427a208 */ /* 0x000fe20000000000 */
[----:B------:R-:W-:Y:S01]  /*4b70*/  FMUL R57, R8, R57 ;  /* 0x0000003908397220 */ /* 0x000fe20000400000 */
[----:B------:R-:W-:Y:S01]  /*4b80*/  ISETP.NE.U32.AND P0, PT, R0, 0x1, PT ;  /* 0x000000010000780c */ /* 0x000fe20003f05070 */
[----:B0-----:R-:W-:Y:S01]  /*4b90*/  FMUL R162, R159, R162 ;  /* 0x000000a29fa27220 */ /* 0x001fe20000400000 */
[----:B------:R-:W-:Y:S01]  /*4ba0*/  FADD R51, R54, -R51 ;  /* 0x8000003336337221 */ /* 0x000fe20000000000 */
[----:B------:R-:W-:Y:S01]  /*4bb0*/  @P5 FSEL R33, R204, RZ, P4 ;  /* 0x000000ffcc215208 */ /* 0x000fe20002000000 */
[----:B------:R-:W-:Y:S01]  /*4bc0*/  FFMA R50, R50, R57, R53 ;  /* 0x0000003932327223 */ /* 0x000fe20000000035 */
[----:B------:R-:W-:Y:S01]  /*4bd0*/  @!P2 FSEL R33, R30, RZ, P0 ;  /* 0x000000ff1e21a208 */ /* 0x000fe20000000000 */
[----:B------:R-:W-:Y:S01]  /*4be0*/  FMUL R51, R162, R51 ;  /* 0x00000033a2337220 */ /* 0x000fe20000400000 */
[----:B------:R-:W-:-:S02]  /*4bf0*/  FSETP.GEU.AND P0, PT, R56, RZ, PT ;  /* 0x000000ff3800720b */ /* 0x000fc40003f0e000 */
[----:B------:R-:W-:Y:S01]  /*4c00*/  @P5 FSEL R110, R213, RZ, P4 ;  /* 0x000000ffd56e5208 */ /* 0x000fe20002000000 */
[----:B------:R-:W-:Y:S01]  /*4c10*/  FFMA R41, R44, R51, R41 ;  /* 0x000000332c297223 */ /* 0x000fe20000000029 */
[----:B------:R-:W-:Y:S02]  /*4c20*/  @!P2 FSEL R110, R56, RZ, P0 ;  /* 0x000000ff386ea208 */ /* 0x000fe40000000000 */
[C---:B------:R-:W-:Y:S01]  /*4c30*/  FSETP.GEU.AND P0, PT, R50.reuse, RZ, PT ;  /* 0x000000ff3200720b */ /* 0x040fe20003f0e000 */
[----:B------:R-:W0:Y:S01]  /*4c40*/  MUFU.RCP R151, R151 ;  /* 0x0000009700977308 */ /* 0x000e220000001000 */
[----:B------:R-:W-:Y:S02]  /*4c50*/  SHF.R.U32.HI R0, RZ, 0xf, R4 ;  /* 0x0000000fff007819 */ /* 0x000fe40000011604 */
[----:B------:R-:W-:Y:S02]  /*4c60*/  @P5 FSEL R114, R185, RZ, P4 ;  /* 0x000000ffb9725208 */ /* 0x000fe40002000000 */
[----:B------:R-:W-:-:S02]  /*4c70*/  @!P2 FSEL R114, R50, RZ, P0 ;  /* 0x000000ff3272a208 */ /* 0x000fc40000000000 */
[----:B------:R-:W-:Y:S01]  /*4c80*/  FSETP.GEU.AND P0, PT, R41, RZ, PT ;  /* 0x000000ff2900720b */ /* 0x000fe20003f0e000 */
[----:B------:R-:W1:Y:S01]  /*4c90*/  MUFU.RCP R165, R165 ;  /* 0x000000a500a57308 */ /* 0x000e620000001000 */
[----:B------:R-:W-:Y:S02]  /*4ca0*/  LOP3.LUT R0, R0, 0x1, RZ, 0xc0, !PT ;  /* 0x0000000100007812 */ /* 0x000fe400078ec0ff */
[----:B------:R-:W-:Y:S02]  /*4cb0*/  SHF.R.U32.HI R3, RZ, 0xb, R4 ;  /* 0x0000000bff037819 */ /* 0x000fe40000011604 */
[----:B------:R-:W-:-:S03]  /*4cc0*/  @P5 FSEL R116, R215, RZ, P4 ;  /* 0x000000ffd7745208 */ /* 0x000fc60002000000 */
[----:B------:R-:W3:Y:S01]  /*4cd0*/  MUFU.RCP R22, R22 ;  /* 0x0000001600167308 */ /* 0x000ee20000001000 */
[----:B------:R-:W-:Y:S02]  /*4ce0*/  @!P2 FSEL R116, R41, RZ, P0 ;  /* 0x000000ff2974a208 */ /* 0x000fe40000000000 */
[----:B------:R-:W-:Y:S02]  /*4cf0*/  ISETP.NE.U32.AND P0, PT, R0, 0x1, PT ;  /* 0x000000010000780c */ /* 0x000fe40003f05070 */
[----:B------:R-:W-:Y:S02]  /*4d00*/  LOP3.LUT R3, R3, 0x1, RZ, 0xc0, !PT ;  /* 0x0000000103037812 */ /* 0x000fe400078ec0ff */
[--C-:B------:R-:W-:Y:S02]  /*4d10*/  SHF.R.U32.HI R0, RZ, 0x7, R4.reuse ;  /* 0x00000007ff007819 */ /* 0x100fe40000011604 */
[----:B------:R-:W-:Y:S02]  /*4d20*/  @!P3 FSEL R33, R101, RZ, P0 ;  /* 0x000000ff6521b208 */ /* 0x000fe40000000000 */
[----:B------:R-:W-:Y:S01]  /*4d30*/  ISETP.NE.U32.AND P0, PT, R3, 0x1, PT ;  /* 0x000000010300780c */ /* 0x000fe20003f05070 */
[----:B------:R-:W3:Y:S01]  /*4d40*/  MUFU.RCP R154, R154 ;  /* 0x0000009a009a7308 */ /* 0x000ee20000001000 */
[----:B------:R-:W-:Y:S01]  /*4d50*/  LOP3.LUT R0, R0, 0x1, RZ, 0xc0, !PT ;  /* 0x0000000100007812 */ /* 0x000fe200078ec0ff */
[----:B0-----:R-:W-:Y:S01]  /*4d60*/  FMUL R148, R151, R148 ;  /* 0x0000009497947220 */ /* 0x001fe20000400000 */
[----:B------:R-:W-:Y:S01]  /*4d70*/  FADD R81, R86, -R81 ;  /* 0x8000005156517221 */ /* 0x000fe20000000000 */
[----:B------:R-:W-:Y:S01]  /*4d80*/  SHF.R.U32.HI R4, RZ, 0x3, R4 ;  /* 0x00000003ff047819 */ /* 0x000fe20000011604 */
[----:B-1----:R-:W-:Y:S01]  /*4d90*/  FMUL R165, R165, R160 ;  /* 0x000000a0a5a57220 */ /* 0x002fe20000400000 */
[----:B------:R-:W-:Y:S01]  /*4da0*/  FADD R42, R43, -R42 ;  /* 0x8000002a2b2a7221 */ /* 0x000fe20000000000 */
[----:B------:R-:W-:Y:S01]  /*4db0*/  @!P3 FSEL R39, R96, RZ, P0 ;  /* 0x000000ff6027b208 */ /* 0x000fe20000000000 */
[C---:B--2---:R-:W-:Y:S01]  /*4dc0*/  FADD R3, -R5.reuse, R190 ;  /* 0x000000be05037221 */ /* 0x044fe20000000100 */
[----:B------:R-:W-:Y:S01]  /*4dd0*/  ISETP.NE.U32.AND P0, PT, R0, 0x1, PT ;  /* 0x000000010000780c */ /* 0x000fe20003f05070 */
[C---:B-----5:R-:W-:Y:S01]  /*4de0*/  FADD R7, -R5.reuse, R188 ;  /* 0x000000bc05077221 */ /* 0x060fe20000000100 */
[C---:B----4-:R-:W-:Y:S01]  /*4df0*/  FADD R11, -R5.reuse, R20 ;  /* 0x00000014050b7221 */ /* 0x050fe20000000100 */
[C---:B------:R-:W-:Y:S01]  /*4e00*/  FADD R21, -R5.reuse, R21 ;  /* 0x0000001505157221 */ /* 0x040fe20000000100 */
[C---:B------:R-:W-:Y:S01]  /*4e10*/  FADD R13, -R5.reuse, R182 ;  /* 0x000000b6050d7221 */ /* 0x040fe20000000100 */
[C---:B------:R-:W-:Y:S01]  /*4e20*/  FADD R15, -R5.reuse, R184 ;  /* 0x000000b8050f7221 */ /* 0x040fe20000000100 */
[C---:B------:R-:W-:Y:S01]  /*4e30*/  FADD R23, -R5.reuse, R23 ;  /* 0x0000001705177221 */ /* 0x040fe20000000100 */
[----:B------:R-:W-:Y:S01]  /*4e40*/  FMUL R81, R148, R81 ;  /* 0x0000005194517220 */ /* 0x000fe20000400000 */
[----:B------:R-:W-:Y:S01]  /*4e50*/  LOP3.LUT R4, R4, 0x1, RZ, 0xc0, !PT ;  /* 0x0000000104047812 */ /* 0x000fe200078ec0ff */
[----:B------:R-:W-:Y:S01]  /*4e60*/  FADD R5, -R5, R24 ;  /* 0x0000001805057221 */ /* 0x000fe20000000100 */
[----:B---3--:R-:W-:Y:S01]  /*4e70*/  FMUL R22, R22, R187 ;  /* 0x000000bb16167220 */ /* 0x008fe20000400000 */
[----:B------:R-:W0:Y:S01]  /*4e80*/  S2R R24, SR_TID.X ;  /* 0x0000000000187919 */ /* 0x000e220000002100 */
[----:B------:R-:W-:Y:S01]  /*4e90*/  FMUL R42, R165, R42 ;  /* 0x0000002aa52a7220 */ /* 0x000fe20000400000 */
[----:B------:R-:W-:Y:S01]  /*4ea0*/  FADD R28, R75, -R28 ;  /* 0x8000001c4b1c7221 */ /* 0x000fe20000000000 */
[----:B------:R-:W-:Y:S01]  /*4eb0*/  @!P3 FSEL R49, R2, RZ, P0 ;  /* 0x000000ff0231b208 */ /* 0x000fe20000000000 */
[----:B------:R-:W-:Y:S01]  /*4ec0*/  FFMA R40, R47, R81, R40 ;  /* 0x000000512f287223 */ /* 0x000fe20000000028 */
[----:B------:R-:W-:Y:S01]  /*4ed0*/  ISETP.NE.U32.AND P0, PT, R4, 0x1, PT ;  /* 0x000000010400780c */ /* 0x000fe20003f05070 */
[----:B------:R-:W-:Y:S01]  /*4ee0*/  FMUL R0, R22, R23 ;  /* 0x0000001716007220 */ /* 0x000fe20000400000 */
[----:B------:R-:W-:Y:S01]  /*4ef0*/  FFMA R37, R38, R42, R37 ;  /* 0x0000002a26257223 */ /* 0x000fe20000000025 */
[----:B------:R-:W-:Y:S01]  /*4f00*/  FMUL R28, R71, R28 ;  /* 0x0000001c471c7220 */ /* 0x000fe20000400000 */
[----:B------:R-:W-:Y:S01]  /*4f10*/  FFMA R6, R69, R6, R52 ;  /* 0x0000000645067223 */ /* 0x000fe20000000034 */
[----:B------:R-:W-:Y:S01]  /*4f20*/  @!P3 FSEL R61, R108, RZ, P0 ;  /* 0x000000ff6c3db208 */ /* 0x000fe20000000000 */
[----:B------:R-:W-:Y:S01]  /*4f30*/  FFMA R0, R10, R0, R9 ;  /* 0x000000000a007223 */ /* 0x000fe20000000009 */
[----:B------:R-:W-:Y:S01]  /*4f40*/  FSETP.GEU.AND P0, PT, R40, RZ, PT ;  /* 0x000000ff2800720b */ /* 0x000fe20003f0e000 */
[----:B------:R-:W-:Y:S01]  /*4f50*/  FMUL R154, R154, R145 ;  /* 0x000000919a9a7220 */ /* 0x000fe20000400000 */
[----:B------:R-:W-:Y:S01]  /*4f60*/  @P5 FSEL R112, R216, RZ, P4 ;  /* 0x000000ffd8705208 */ /* 0x000fe20002000000 */
[----:B------:R-:W-:Y:S01]  /*4f70*/  FADD R55, R55, -R74 ;  /* 0x8000004a37377221 */ /* 0x000fe20000000000 */
[----:B------:R-:W-:Y:S01]  /*4f80*/  FFMA R28, R45, R28, R48 ;  /* 0x0000001c2d1c7223 */ /* 0x000fe20000000030 */
[----:B------:R-:W-:Y:S01]  /*4f90*/  FSETP.GEU.AND P4, PT, R37, RZ, PT ;  /* 0x000000ff2500720b */ /* 0x000fe20003f8e000 */
[C---:B------:R-:W-:Y:S01]  /*4fa0*/  FMUL R4, R22.reuse, R15 ;  /* 0x0000000f16047220 */ /* 0x040fe20000400000 */
[----:B------:R-:W-:Y:S01]  /*4fb0*/  FMUL R14, R22, R11 ;  /* 0x0000000b160e7220 */ /* 0x000fe20000400000 */
[----:B------:R-:W-:-:S02]  /*4fc0*/  @!P3 FSEL R116, R40, RZ, P0 ;  /* 0x000000ff2874b208 */ /* 0x000fc40000000000 */
[----:B------:R-:W-:Y:S01]  /*4fd0*/  FSETP.GEU.AND P5, PT, R6, RZ, PT ;  /* 0x000000ff0600720b */ /* 0x000fe20003fae000 */
[----:B------:R-:W-:Y:S01]  /*4fe0*/  FMUL R55, R154, R55 ;  /* 0x000000379a377220 */ /* 0x000fe20000400000 */
[C---:B------:R-:W-:Y:S01]  /*4ff0*/  FSETP.GEU.AND P0, PT, R61.reuse, -R0, PT ;  /* 0x800000003d00720b */ /* 0x040fe20003f0e000 */
[----:B------:R-:W-:Y:S01]  /*5000*/  FMUL R2, R22, R5 ;  /* 0x0000000516027220 */ /* 0x000fe20000400000 */
[----:B------:R-:W-:Y:S01]  /*5010*/  FADD R0, R61, R0 ;  /* 0x000000003d007221 */ /* 0x000fe20000000000 */
[----:B------:R-:W-:Y:S01]  /*5020*/  @!P2 FSEL R112, R37, RZ, P4 ;  /* 0x000000ff2570a208 */ /* 0x000fe20002000000 */
[C-C-:B------:R-:W-:Y:S01]  /*5030*/  FFMA R5, R10.reuse, R14, R9.reuse ;  /* 0x0000000e0a057223 */ /* 0x140fe20000000009 */
[----:B------:R-:W-:Y:S01]  /*5040*/  FFMA R4, R10, R4, R9 ;  /* 0x000000040a047223 */ /* 0x000fe20000000009 */
[----:B------:R-:W-:Y:S02]  /*5050*/  FSETP.GEU.AND P4, PT, R28, RZ, PT ;  /* 0x000000ff1c00720b */ /* 0x000fe40003f8e000 */
[----:B------:R-:W-:Y:S01]  /*5060*/  @!P3 FSEL R114, R6, RZ, P5 ;  /* 0x000000ff0672b208 */ /* 0x000fe20002800000 */
[----:B------:R-:W-:Y:S01]  /*5070*/  FFMA R31, R70, R55, R31 ;  /* 0x00000037461f7223 */ /* 0x000fe2000000001f */
[----:B------:R-:W-:Y:S01]  /*5080*/  FMUL R8, R22, R13 ;  /* 0x0000000d16087220 */ /* 0x000fe20000400000 */
[----:B------:R-:W-:Y:S01]  /*5090*/  @!P3 FSEL R112, R28, RZ, P4 ;  /* 0x000000ff1c70b208 */ /* 0x000fe20002000000 */
[----:B------:R-:W-:Y:S01]  /*50a0*/  FFMA R2, R10, R2, R9 ;  /* 0x000000020a027223 */ /* 0x000fe20000000009 */
[----:B------:R-:W-:-:S02]  /*50b0*/  FSEL R16, R0, RZ, P0 ;  /* 0x000000ff00107208 */ /* 0x000fc40000000000 */
[C---:B------:R-:W-:Y:S01]  /*50c0*/  FSETP.GEU.AND P4, PT, R39.reuse, -R4, PT ;  /* 0x800000042700720b */ /* 0x040fe20003f8e000 */
[----:B------:R-:W-:Y:S01]  /*50d0*/  FADD R39, R39, R4 ;  /* 0x0000000427277221 */ /* 0x000fe20000000000 */
[C---:B------:R-:W-:Y:S01]  /*50e0*/  FSETP.GEU.AND P0, PT, R114.reuse, -R5, PT ;  /* 0x800000057200720b */ /* 0x040fe20003f0e000 */
[----:B------:R-:W-:Y:S01]  /*50f0*/  FADD R114, R114, R5 ;  /* 0x0000000572727221 */ /* 0x000fe20000000000 */
[----:B------:R-:W-:Y:S01]  /*5100*/  FFMA R8, R10, R8, R9 ;  /* 0x000000080a087223 */ /* 0x000fe20000000009 */
[----:B------:R-:W1:Y:S01]  /*5110*/  LDC.64 R4, c[0x0][0x210] ;  /* 0x00008400ff047b82 */ /* 0x000e620000000a00 */
[----:B------:R-:W-:Y:S02]  /*5120*/  FSETP.GEU.AND P5, PT, R31, RZ, PT ;  /* 0x000000ff1f00720b */ /* 0x000fe40003fae000 */
[C---:B------:R-:W-:Y:S01]  /*5130*/  FSETP.GEU.AND P2, PT, R49.reuse, -R2, PT ;  /* 0x800000023100720b */ /* 0x040fe20003f4e000 */
[----:B------:R-:W-:Y:S01]  /*5140*/  FADD R2, R49, R2 ;  /* 0x0000000231027221 */ /* 0x000fe20000000000 */
[----:B------:R-:W-:-:S02]  /*5150*/  @!P3 FSEL R110, R31, RZ, P5 ;  /* 0x000000ff1f6eb208 */ /* 0x000fc40002800000 */
[C---:B------:R-:W-:Y:S01]  /*5160*/  FSETP.GEU.AND P3, PT, R33.reuse, -R8, PT ;  /* 0x800000082100720b */ /* 0x040fe20003f6e000 */
[----:B------:R-:W-:Y:S01]  /*5170*/  FADD R8, R33, R8 ;  /* 0x0000000821087221 */ /* 0x000fe20000000000 */
[----:B------:R-:W-:Y:S01]  /*5180*/  FMUL R3, R22, R3 ;  /* 0x0000000316037220 */ /* 0x000fe20000400000 */
[----:B------:R-:W-:Y:S01]  /*5190*/  FSEL R17, R2, RZ, P2 ;  /* 0x000000ff02117208 */ /* 0x000fe20001000000 */
[----:B------:R-:W-:Y:S01]  /*51a0*/  FMUL R12, R22, R21 ;  /* 0x00000015160c7220 */ /* 0x000fe20000400000 */
[----:B0-----:R-:W-:Y:S02]  /*51b0*/  IMAD.SHL.U32 R0, R24, 0x4, RZ ;  /* 0x0000000418007824 */ /* 0x001fe400078e00ff */
[----:B------:R-:W-:Y:S01]  /*51c0*/  FMUL R22, R22, R7 ;  /* 0x0000000716167220 */ /* 0x000fe20000400000 */
[----:B------:R-:W-:Y:S01]  /*51d0*/  FSEL R18, R39, RZ, P4 ;  /* 0x000000ff27127208 */ /* 0x000fe20002000000 */
[----:B------:R-:W-:Y:S01]  /*51e0*/  FFMA R3, R10, R3, R9 ;  /* 0x000000030a037223 */ /* 0x000fe20000000009 */
[----:B------:R-:W-:-:S02]  /*51f0*/  FSETP.GTU.AND P4, PT, R16, RZ, PT ;  /* 0x000000ff1000720b */ /* 0x000fc40003f8c000 */
[----:B------:R-:W-:Y:S01]  /*5200*/  FSEL R19, R8, RZ, P3 ;  /* 0x000000ff08137208 */ /* 0x000fe20001800000 */
[----:B------:R-:W-:Y:S01]  /*5210*/  BAR.SYNC.DEFER_BLOCKING 0x0 ;  /* 0x0000000000007b1d */ /* 0x000fe20000010000 */
[----:B------:R-:W-:Y:S01]  /*5220*/  FSETP.GTU.AND P3, PT, R17, RZ, PT ;  /* 0x000000ff1100720b */ /* 0x000fe20003f6c000 */
[C-C-:B------:R-:W-:Y:S01]  /*5230*/  FFMA R7, R10.reuse, R22, R9.reuse ;  /* 0x000000160a077223 */ /* 0x140fe20000000009 */
[----:B------:R-:W-:Y:S01]  /*5240*/  FFMA R11, R10, R12, R9 ;  /* 0x0000000c0a0b7223 */ /* 0x000fe20000000009 */
[----:B------:R-:W-:Y:S02]  /*5250*/  LOP3.LUT R15, R0, 0x1fc, RZ, 0xc0, !PT ;  /* 0x000001fc000f7812 */ /* 0x000fe400078ec0ff */
[----:B------:R-:W-:Y:S02]  /*5260*/  SEL R0, RZ, 0x1, P4 ;  /* 0x00000001ff007807 */ /* 0x000fe40002000000 */
[----:B------:R-:W-:Y:S02]  /*5270*/  FSETP.GTU.AND P4, PT, R18, RZ, PT ;  /* 0x000000ff1200720b */ /* 0x000fe40003f8c000 */
[----:B------:R-:W-:-:S02]  /*5280*/  SEL R6, RZ, 0x1, P3 ;  /* 0x00000001ff067807 */ /* 0x000fc40001800000 */
[C---:B------:R-:W-:Y:S01]  /*5290*/  FSETP.GEU.AND P3, PT, R112.reuse, -R3, PT ;  /* 0x800000037000720b */ /* 0x040fe20003f6e000 */
[----:B------:R-:W-:Y:S01]  /*52a0*/  FADD R112, R112, R3 ;  /* 0x0000000370707221 */ /* 0x000fe20000000000 */
[----:B------:R-:W-:Y:S01]  /*52b0*/  FSETP.GEU.AND P5, PT, R110, -R11, PT ;  /* 0x8000000b6e00720b */ /* 0x000fe20003fae000 */
[C---:B------:R-:W-:Y:S01]  /*52c0*/  IMAD R3, R29.reuse, 0x400, R26 ;  /* 0x000004001d037824 */ /* 0x040fe200078e021a */
[----:B------:R-:W-:Y:S01]  /*52d0*/  FSETP.GEU.AND P2, PT, R116, -R7, PT ;  /* 0x800000077400720b */ /* 0x000fe20003f4e000 */
[----:B------:R-:W-:Y:S01]  /*52e0*/  FADD R11, R110, R11 ;  /* 0x0000000b6e0b7221 */ /* 0x000fe20000000000 */
[----:B------:R-:W-:Y:S01]  /*52f0*/  FADD R7, R116, R7 ;  /* 0x0000000774077221 */ /* 0x000fe20000000000 */
[----:B------:R-:W-:Y:S01]  /*5300*/  SEL R8, RZ, 0x1, P4 ;  /* 0x00000001ff087807 */ /* 0x000fe20002000000 */
[----:B------:R-:W-:Y:S01]  /*5310*/  IMAD R9, R29, 0x400, R32 ;  /* 0x000004001d097824 */ /* 0x000fe200078e0220 */
[----:B------:R-:W-:Y:S01]  /*5320*/  UPRMT UR4, UR5, 0x654, UR4 ;  /* 0x0000065405047896 */ /* 0x000fe20008000004 */
[----:B------:R-:W-:Y:S01]  /*5330*/  FSETP.GTU.AND P4, PT, R19, RZ, PT ;  /* 0x000000ff1300720b */ /* 0x000fe20003f8c000 */
[----:B-1----:R-:W-:Y:S01]  /*5340*/  IMAD.WIDE R2, R3, 0x4, R4 ;  /* 0x0000000403027825 */ /* 0x002fe200078e0204 */
[----:B------:R-:W-:-:S02]  /*5350*/  FSEL R20, R11, RZ, P5 ;  /* 0x000000ff0b147208 */ /* 0x000fc40002800000 */
[----:B------:R-:W-:Y:S01]  /*5360*/  FSEL R21, R114, RZ, P0 ;  /* 0x000000ff72157208 */ /* 0x000fe20000000000 */
[----:B------:R-:W-:Y:S01]  /*5370*/  IMAD.WIDE R4, R9, 0x4, R4 ;  /* 0x0000000409047825 */ /* 0x000fe200078e0204 */
[----:B------:R-:W-:Y:S02]  /*5380*/  SEL R9, RZ, 0x1, P4 ;  /* 0x00000001ff097807 */ /* 0x000fe40002000000 */
[----:B------:R-:W-:Y:S02]  /*5390*/  FSEL R22, R7, RZ, P2 ;  /* 0x000000ff07167208 */ /* 0x000fe40001000000 */
[----:B------:R-:W-:Y:S01]  /*53a0*/  FSEL R23, R112, RZ, P3 ;  /* 0x000000ff70177208 */ /* 0x000fe20001800000 */
[----:B------:R-:W-:Y:S04]  /*53b0*/  @!P1 STG.E.128 desc[UR6][R2.64], R16 ;  /* 0x0000001002009986 */ /* 0x000fe8000c101d06 */
[----:B------:R0:W-:Y:S04]  /*53c0*/  STS.U8 [R15+UR4], R0 ;  /* 0x000000000f007988 */ /* 0x0001e80008000004 */
[----:B------:R1:W-:Y:S04]  /*53d0*/  STS.U8 [R15+UR4+0x1], R6 ;  /* 0x000001060f007988 */ /* 0x0003e80008000004 */
[----:B------:R-:W-:Y:S04]  /*53e0*/  STS.U8 [R15+UR4+0x2], R8 ;  /* 0x000002080f007988 */ /* 0x000fe80008000004 */
[----:B------:R-:W-:Y:S04]  /*53f0*/  STS.U8 [R15+UR4+0x3], R9 ;  /* 0x000003090f007988 */ /* 0x000fe80008000004 */
[----:B------:R2:W-:Y:S01]  /*5400*/  @!P6 STG.E.128 desc[UR6][R4.64], R20 ;  /* 0x000000140400e986 */ /* 0x0005e2000c101d06 */
[----:B------:R-:W-:-:S04]  /*5410*/  SHF.R.S32.HI R10, RZ, 0x1f, R29 ;  /* 0x0000001fff0a7819 */ /* 0x000fc8000001141d */
[----:B------:R-:W-:Y:S02]  /*5420*/  LEA.HI R12, R10, R29, RZ, 0x9 ;  /* 0x0000001d0a0c7211 */ /* 0x000fe400078f48ff */
[----:B0-----:R-:W-:Y:S01]  /*5430*/  LOP3.LUT R0, R24, 0x7f, RZ, 0xc0, !PT ;  /* 0x0000007f18007812 */ /* 0x001fe200078ec0ff */
[----:B------:R-:W-:Y:S01]  /*5440*/  BAR.SYNC.DEFER_BLOCKING 0x0 ;  /* 0x0000000000007b1d */ /* 0x000fe20000010000 */
[----:B-1----:R-:W-:-:S05]  /*5450*/  LOP3.LUT R6, R12, 0xfffffe00, RZ, 0xc0, !PT ;  /* 0xfffffe000c067812 */ /* 0x002fca00078ec0ff */
[----:B------:R-:W-:Y:S01]  /*5460*/  IMAD.IADD R29, R29, 0x1, -R6 ;  /* 0x000000011d1d7824 */ /* 0x000fe200078e0a06 */
[----:B------:R-:W-:Y:S01]  /*5470*/  SHF.R.S32.HI R6, RZ, 0x9, R12 ;  /* 0x00000009ff067819 */ /* 0x000fe2000001140c */
[----:B------:R-:W0:Y:S04]  /*5480*/  LDS.U8 R10, [R0+UR4] ;  /* 0x00000004000a7984 */ /* 0x000e280008000000 */
[----:B------:R-:W1:Y:S04]  /*5490*/  LDS.U8 R11, [R0+UR4+0x80] ;  /* 0x00008004000b7984 */ /* 0x000e680008000000 */
[----:B------:R-:W3:Y:S04]  /*54a0*/  LDS.U8 R12, [R0+UR4+0x100] ;  /* 0x00010004000c7984 */ /* 0x000ee80008000000 */
[----:B------:R-:W4:Y:S01]  /*54b0*/  LDS.U8 R13, [R0+UR4+0x180] ;  /* 0x00018004000d7984 */ /* 0x000f220008000000 */
[----:B------:R-:W-:-:S02]  /*54c0*/  FSETP.GTU.AND P3, PT, R20, RZ, PT ;  /* 0x000000ff1400720b */ /* 0x000fc40003f6c000 */
[----:B------:R-:W-:Y:S02]  /*54d0*/  FSETP.GTU.AND P2, PT, R21, RZ, PT ;  /* 0x000000ff1500720b */ /* 0x000fe40003f4c000 */
[----:B------:R-:W-:Y:S02]  /*54e0*/  FSETP.GTU.AND P1, PT, R22, RZ, PT ;  /* 0x000000ff1600720b */ /* 0x000fe40003f2c000 */
[----:B------:R-:W-:Y:S02]  /*54f0*/  FSETP.GTU.AND P0, PT, R23, RZ, PT ;  /* 0x000000ff1700720b */ /* 0x000fe40003f0c000 */
[----:B------:R-:W-:Y:S01]  /*5500*/  LOP3.LUT R27, R27, 0x7f, R24, 0xf8, !PT ;  /* 0x0000007f1b1b7812 */ /* 0x000fe200078ef818 */
[----:B------:R-:W-:Y:S01]  /*5510*/  IMAD R24, R6, 0x80000, R29 ;  /* 0x0008000006187824 */ /* 0x000fe200078e021d */
[----:B--2---:R-:W-:Y:S01]  /*5520*/  SEL R4, RZ, 0x1, P3 ;  /* 0x00000001ff047807 */ /* 0x004fe20001800000 */
[----:B------:R-:W-:Y:S01]  /*5530*/  BAR.SYNC.DEFER_BLOCKING 0x0 ;  /* 0x0000000000007b1d */ /* 0x000fe20000010000 */
[----:B------:R-:W-:-:S02]  /*5540*/  SEL R6, RZ, 0x1, P2 ;  /* 0x00000001ff067807 */ /* 0x000fc40001000000 */
[----:B------:R-:W-:Y:S02]  /*5550*/  SEL R7, RZ, 0x1, P1 ;  /* 0x00000001ff077807 */ /* 0x000fe40000800000 */
[----:B------:R-:W-:Y:S01]  /*5560*/  SEL R9, RZ, 0x1, P0 ;  /* 0x00000001ff097807 */ /* 0x000fe20000000000 */
[----:B------:R-:W-:Y:S04]  /*5570*/  STS.U8 [R15+UR4], R4 ;  /* 0x000000040f007988 */ /* 0x000fe80008000004 */
[----:B------:R-:W-:Y:S04]  /*5580*/  STS.U8 [R15+UR4+0x1], R6 ;  /* 0x000001060f007988 */ /* 0x000fe80008000004 */
[----:B------:R2:W-:Y:S04]  /*5590*/  STS.U8 [R15+UR4+0x2], R7 ;  /* 0x000002070f007988 */ /* 0x0005e80008000004 */
[----:B------:R5:W-:Y:S01]  /*55a0*/  STS.U8 [R15+UR4+0x3], R9 ;  /* 0x000003090f007988 */ /* 0x000be20008000004 */
[----:B------:R-:W-:Y:S01]  /*55b0*/  BAR.SYNC.DEFER_BLOCKING 0x0 ;  /* 0x0000000000007b1d */ /* 0x000fe20000010000 */
[C---:B------:R-:W-:Y:S01]  /*55c0*/  LOP3.LUT R2, R27.reuse, 0x80, RZ, 0xfc, !PT ;  /* 0x000000801b027812 */ /* 0x040fe200078efcff */
[C---:B------:R-:W-:Y:S01]  /*55d0*/  IMAD R8, R27.reuse, 0x200, R24 ;  /* 0x000002001b087824 */ /* 0x040fe200078e0218 */
[----:B------:R-:W-:-:S02]  /*55e0*/  ISETP.GE.AND P0, PT, R27, 0x400, PT ;  /* 0x000004001b00780c */ /* 0x000fc40003f06270 */
[----:B------:R-:W-:Y:S01]  /*55f0*/  LOP3.LUT R3, R27, 0x100, RZ, 0xfc, !PT ;  /* 0x000001001b037812 */ /* 0x000fe200078efcff */
[----:B------:R-:W3:Y:S04]  /*5600*/  LDS.U8 R14, [R0+UR4] ;  /* 0x00000004000e7984 */ /* 0x000ee80008000000 */
[----:B------:R-:W3:Y:S04]  /*5610*/  LDS.U8 R15, [R0+UR4+0x80] ;  /* 0x00008004000f7984 */ /* 0x000ee80008000000 */
[----:B------:R-:W4:Y:S01]  /*5620*/  LDS.U8 R16, [R0+UR4+0x100] ;  /* 0x0001000400107984 */ /* 0x000f220008000000 */
[C---:B------:R-:W-:Y:S01]  /*5630*/  ISETP.GE.AND P1, PT, R2.reuse, 0x400, PT ;  /* 0x000004000200780c */ /* 0x040fe20003f26270 */
[--C-:B------:R-:W-:Y:S01]  /*5640*/  IMAD R5, R2, 0x200, R24.reuse ;  /* 0x0000020002057824 */ /* 0x100fe200078e0218 */
[----:B------:R-:W-:Y:S01]  /*5650*/  IADD3 R2, P3, R8, UR8, RZ ;  /* 0x0000000808027c10 */ /* 0x000fe2000ff7e0ff */
[C---:B--2---:R-:W-:Y:S01]  /*5660*/  IMAD R7, R3.reuse, 0x200, R24 ;  /* 0x0000020003077824 */ /* 0x044fe200078e0218 */
[----:B------:R-:W-:-:S02]  /*5670*/  ISETP.GE.AND P2, PT, R3, 0x400, PT ;  /* 0x000004000300780c */ /* 0x000fc40003f46270 */
[----:B------:R-:W-:Y:S02]  /*5680*/  LEA.HI.X.SX32 R3, R8, UR9, 0x1, P3 ;  /* 0x0000000908037c11 */ /* 0x000fe400098f0eff */
[----:B0-----:R-:W-:Y:S02]  /*5690*/  LOP3.LUT R17, R10, 0x1, RZ, 0xc0, !PT ;  /* 0x000000010a117812 */ /* 0x001fe400078ec0ff */
[----:B-1----:R-:W-:Y:S02]  /*56a0*/  LOP3.LUT R19, R11, 0x1, RZ, 0xc0, !PT ;  /* 0x000000010b137812 */ /* 0x002fe400078ec0ff */
[C---:B------:R-:W-:Y:S02]  /*56b0*/  LOP3.LUT R8, R27.reuse, 0x380, RZ, 0xfc, !PT ;  /* 0x000003801b087812 */ /* 0x040fe400078efcff */
[C---:B-----5:R-:W-:Y:S02]  /*56c0*/  LOP3.LUT R9, R27.reuse, 0x300, RZ, 0xfc, !PT ;  /* 0x000003001b097812 */ /* 0x060fe400078efcff */
[----:B------:R-:W-:-:S02]  /*56d0*/  LOP3.LUT R10, R27, 0x280, RZ, 0xfc, !PT ;  /* 0x000002801b0a7812 */ /* 0x000fc400078efcff */
[C---:B------:R-:W-:Y:S02]  /*56e0*/  LOP3.LUT R11, R27.reuse, 0x180, RZ, 0xfc, !PT ;  /* 0x000001801b0b7812 */ /* 0x040fe400078efcff */
[----:B------:R-:W-:Y:S02]  /*56f0*/  IADD3 R4, P4, R5, UR8, RZ ;  /* 0x0000000805047c10 */ /* 0x000fe4000ff9e0ff */
[----:B------:R-:W-:Y:S01]  /*5700*/  LOP3.LUT R27, R27, 0x200, RZ, 0xfc, !PT ;  /* 0x000002001b1b7812 */ /* 0x000fe200078efcff */
[----:B------:R0:W-:Y:S01]  /*5710*/  @!P0 STG.E.U8 desc[UR6][R2.64], R17 ;  /* 0x0000001102008986 */ /* 0x0001e2000c101106 */
[----:B------:R-:W-:Y:S02]  /*5720*/  IADD3 R6, P5, R7, UR8, RZ ;  /* 0x0000000807067c10 */ /* 0x000fe4000ffbe0ff */
[----:B------:R-:W-:Y:S02]  /*5730*/  LEA.HI.X.SX32 R5, R5, UR9, 0x1, P4 ;  /* 0x0000000905057c11 */ /* 0x000fe4000a0f0eff */
[C---:B------:R-:W-:Y:S01]  /*5740*/  ISETP.GE.AND P3, PT, R27.reuse, 0x400, PT ;  /* 0x000004001b00780c */ /* 0x040fe20003f66270 */
[----:B------:R-:W-:Y:S01]  /*5750*/  IMAD R27, R27, 0x200, R24 ;  /* 0x000002001b1b7824 */ /* 0x000fe200078e0218 */
[----:B------:R-:W-:-:S02]  /*5760*/  ISETP.GE.AND P4, PT, R11, 0x400, PT ;  /* 0x000004000b00780c */ /* 0x000fc40003f86270 */
[----:B------:R-:W-:Y:S01]  /*5770*/  LEA.HI.X.SX32 R7, R7, UR9, 0x1, P5 ;  /* 0x0000000907077c11 */ /* 0x000fe2000a8f0eff */
[--C-:B0-----:R-:W-:Y:S01]  /*5780*/  IMAD R3, R11, 0x200, R24.reuse ;  /* 0x000002000b037824 */ /* 0x101fe200078e0218 */
[----:B---3--:R-:W-:Y:S01]  /*5790*/  LOP3.LUT R21, R12, 0x1, RZ, 0xc0, !PT ;  /* 0x000000010c157812 */ /* 0x008fe200078ec0ff */
[----:B------:R0:W-:Y:S03]  /*57a0*/  @!P1 STG.E.U8 desc[UR6][R4.64], R19 ;  /* 0x0000001304009986 */ /* 0x0001e6000c101106 */
[----:B------:R-:W-:Y:S01]  /*57b0*/  IADD3 R2, P5, R3, UR8, RZ ;  /* 0x0000000803027c10 */ /* 0x000fe2000ffbe0ff */
[----:B------:R1:W-:Y:S01]  /*57c0*/  @!P2 STG.E.U8 desc[UR6][R6.64], R21 ;  /* 0x000000150600a986 */ /* 0x0003e2000c101106 */
[C---:B------:R-:W-:Y:S01]  /*57d0*/  ISETP.GE.AND P2, PT, R10.reuse, 0x400, PT ;  /* 0x000004000a00780c */ /* 0x040fe20003f46270 */
[----:B------:R-:W-:Y:S01]  /*57e0*/  IMAD R10, R10, 0x200, R24 ;  /* 0x000002000a0a7824 */ /* 0x000fe200078e0218 */
[----:B------:R-:W-:-:S02]  /*57f0*/  LEA.HI.X.SX32 R3, R3, UR9, 0x1, P5 ;  /* 0x0000000903037c11 */ /* 0x000fc4000a8f0eff */
[----:B----4-:R-:W-:Y:S02]  /*5800*/  LOP3.LUT R13, R13, 0x1, RZ, 0xc0, !PT ;  /* 0x000000010d0d7812 */ /* 0x010fe400078ec0ff */
[----:B0-----:R-:W-:Y:S02]  /*5810*/  IADD3 R4, P6, R27, UR8, RZ ;  /* 0x000000081b047c10 */ /* 0x001fe4000ffde0ff */
[C---:B------:R-:W-:Y:S01]  /*5820*/  ISETP.GE.AND P1, PT, R9.reuse, 0x400, PT ;  /* 0x000004000900780c */ /* 0x040fe20003f26270 */
[--C-:B------:R-:W-:Y:S01]  /*5830*/  IMAD R9, R9, 0x200, R24.reuse ;  /* 0x0000020009097824 */ /* 0x100fe200078e0218 */
[----:B------:R-:W-:Y:S02]  /*5840*/  LEA.HI.X.SX32 R5, R27, UR9, 0x1, P6 ;  /* 0x000000091b057c11 */ /* 0x000fe4000b0f0eff */
[----:B------:R-:W-:Y:S01]  /*5850*/  LOP3.LUT R17, R14, 0x1, RZ, 0xc0, !PT ;  /* 0x000000010e117812 */ /* 0x000fe200078ec0ff */
[----:B------:R0:W-:Y:S01]  /*5860*/  @!P4 STG.E.U8 desc[UR6][R2.64], R13 ;  /* 0x0000000d0200c986 */ /* 0x0001e2000c101106 */
[C---:B------:R-:W-:Y:S01]  /*5870*/  ISETP.GE.AND P0, PT, R8.reuse, 0x400, PT ;  /* 0x000004000800780c */ /* 0x040fe20003f06270 */
[----:B------:R-:W-:Y:S01]  /*5880*/  IMAD R11, R8, 0x200, R24 ;  /* 0x00000200080b7824 */ /* 0x000fe200078e0218 */
[----:B-1----:R-:W-:Y:S01]  /*5890*/  IADD3 R6, P4, R10, UR8, RZ ;  /* 0x000000080a067c10 */ /* 0x002fe2000ff9e0ff */
[----:B------:R0:W-:Y:S01]  /*58a0*/  @!P3 STG.E.U8 desc[UR6][R4.64], R17 ;  /* 0x000000110400b986 */ /* 0x0001e2000c101106 */
[----:B------:R-:W-:-:S02]  /*58b0*/  IADD3 R8, P3, R9, UR8, RZ ;  /* 0x0000000809087c10 */ /* 0x000fc4000ff7e0ff */
[----:B------:R-:W-:Y:S02]  /*58c0*/  LEA.HI.X.SX32 R7, R10, UR9, 0x1, P4 ;  /* 0x000000090a077c11 */ /* 0x000fe4000a0f0eff */
[----:B------:R-:W-:Y:S02]  /*58d0*/  LOP3.LUT R15, R15, 0x1, RZ, 0xc0, !PT ;  /* 0x000000010f0f7812 */ /* 0x000fe400078ec0ff */
[----:B------:R-:W-:Y:S02]  /*58e0*/  LEA.HI.X.SX32 R9, R9, UR9, 0x1, P3 ;  /* 0x0000000909097c11 */ /* 0x000fe400098f0eff */
[----:B------:R-:W-:Y:S02]  /*58f0*/  LOP3.LUT R19, R16, 0x1, RZ, 0xc0, !PT ;  /* 0x0000000110137812 */ /* 0x000fe400078ec0ff */
[----:B------:R-:W-:Y:S01]  /*5900*/  IADD3 R10, P4, R11, UR8, RZ ;  /* 0x000000080b0a7c10 */ /* 0x000fe2000ff9e0ff */
[----:B------:R0:W-:Y:S03]  /*5910*/  @!P2 STG.E.U8 desc[UR6][R6.64], R15 ;  /* 0x0000000f0600a986 */ /* 0x0001e6000c101106 */
[----:B------:R-:W-:Y:S01]  /*5920*/  LEA.HI.X.SX32 R11, R11, UR9, 0x1, P4 ;  /* 0x000000090b0b7c11 */ /* 0x000fe2000a0f0eff */
[----:B------:R0:W-:Y:S02]  /*5930*/  @!P1 STG.E.U8 desc[UR6][R8.64], R19 ;  /* 0x0000001308009986 */ /* 0x0001e4000c101106 */
[----:B0-----:R-:W-:Y:S06]  /*5940*/  @P0 EXIT ;  /* 0x000000000000094d */ /* 0x001fec0003800000 */
[----:B------:R-:W1:Y:S02]  /*5950*/  LDS.U8 R0, [R0+UR4+0x180] ;  /* 0x0001800400007984 */ /* 0x000e640008000000 */
[----:B01----:R-:W-:-:S05]  /*5960*/  LOP3.LUT R3, R0, 0x1, RZ, 0xc0, !PT ;  /* 0x0000000100037812 */ /* 0x003fca00078ec0ff */
[----:B------:R-:W-:Y:S01]  /*5970*/  STG.E.U8 desc[UR6][R10.64], R3 ;  /* 0x000000030a007986 */ /* 0x000fe2000c101106 */
[----:B------:R-:W-:Y:S05]  /*5980*/  EXIT ;  /* 0x000000000000794d */ /* 0x000fea0003800000 */
.L_x_0:
[----:B------:R-:W-:-:S00]  /*5990*/  BRA `(.L_x_0) ;  /* 0xfffffffc00fc7947 */ /* 0x000fc0000383ffff */
[----:B------:R-:W-:-:S00]  /*59a0*/  NOP ;  /* 0x0000000000007918 */ /* 0x000fc00000000000 */
        /* <DEDUP_REMOVED lines=13> */
.L_x_1:


//--------------------- .nv.global.init           --------------------------
	.section	.nv.global.init,"aw",@progbits
.nv.global.init:
	.type		_$_str,@object
	.size		_$_str,(_$_str_$_2 - _$_str)
_$_str:
        /*0000*/ 	.byte	0x5f, 0x5f, 0x43, 0x55, 0x44, 0x41, 0x5f, 0x46, 0x54, 0x5a, 0x00
	.type		_$_str_$_2,@object
	.size		_$_str_$_2,(.L_1 - _$_str_$_2)
_$_str_$_2:
        /*000b*/ 	.byte	0x5f, 0x5f, 0x43, 0x55, 0x44, 0x41, 0x5f, 0x50, 0x52, 0x45, 0x43, 0x5f, 0x53, 0x51, 0x52, 0x54
        /*001b*/ 	.byte	0x00
.L_1:


//--------------------- .nv.shared.triton_poi_fused__native_batch_norm_legit_no_training_add_cat_relu_threshold_backward_11 --------------------------
	.section	.nv.shared.triton_poi_fused__native_batch_norm_legit_no_training_add_cat_relu_threshold_backward_11,"aw",@nobits
	.sectionflags	@""
	.align	16
	.zero		1024


//--------------------- .nv.constant0.triton_poi_fused__native_batch_norm_legit_no_training_add_cat_relu_threshold_backward_11 --------------------------
	.section	.nv.constant0.triton_poi_fused__native_batch_norm_legit_no_training_add_cat_relu_threshold_backward_11,"a",@progbits
	.sectionflags	@""
	.align	4
.nv.constant0.triton_poi_fused__native_batch_norm_legit_no_training_add_cat_relu_threshold_backward_11:
	.zero		752
